//
// Generated by NVIDIA NVVM Compiler
//
// Compiler Build ID: CL-36424714
// Cuda compilation tools, release 13.0, V13.0.88
// Based on NVVM 20.0.0
//

.version 9.0
.target sm_100
.address_size 64

	// .globl	_Z6RotatePiS_iiiid
.func  (.param .align 16 .b8 func_retval0[16]) __internal_trig_reduction_slowpathd
(
	.param .b64 __internal_trig_reduction_slowpathd_param_0
)
;
.global .align 8 .b8 __cudart_i2opi_d[144] = {8, 93, 141, 31, 177, 95, 251, 107, 234, 146, 82, 138, 247, 57, 7, 61, 123, 241, 229, 235, 199, 186, 39, 117, 45, 234, 95, 158, 102, 63, 70, 79, 183, 9, 203, 39, 207, 126, 54, 109, 31, 109, 10, 90, 139, 17, 47, 239, 15, 152, 5, 222, 255, 151, 248, 31, 59, 40, 249, 189, 139, 95, 132, 156, 244, 57, 83, 131, 57, 214, 145, 57, 65, 126, 95, 180, 38, 112, 156, 233, 132, 68, 187, 46, 245, 53, 130, 232, 62, 167, 41, 177, 28, 235, 29, 254, 28, 146, 209, 9, 234, 46, 73, 6, 224, 210, 77, 66, 58, 110, 36, 183, 97, 197, 187, 222, 171, 99, 81, 254, 65, 144, 67, 60, 153, 149, 98, 219, 192, 221, 52, 245, 209, 87, 39, 252, 41, 21, 68, 78, 110, 131, 249, 162};
.global .align 16 .b8 __cudart_sin_cos_coeffs[128] = {70, 210, 176, 44, 241, 229, 90, 190, 146, 227, 172, 105, 227, 29, 199, 62, 161, 98, 219, 25, 160, 1, 42, 191, 24, 8, 17, 17, 17, 17, 129, 63, 84, 85, 85, 85, 85, 85, 197, 191, 0, 0, 0, 0, 0, 0, 0, 0, 0, 0, 0, 0, 0, 0, 0, 0, 100, 129, 253, 32, 131, 255, 168, 189, 40, 133, 239, 193, 167, 238, 33, 62, 217, 230, 6, 142, 79, 126, 146, 190, 233, 188, 221, 25, 160, 1, 250, 62, 71, 93, 193, 22, 108, 193, 86, 191, 81, 85, 85, 85, 85, 85, 165, 63, 0, 0, 0, 0, 0, 0, 224, 191, 0, 0, 0, 0, 0, 0, 240, 63};

.visible .entry _Z6RotatePiS_iiiid(
	.param .u64 .ptr .align 1 _Z6RotatePiS_iiiid_param_0,
	.param .u64 .ptr .align 1 _Z6RotatePiS_iiiid_param_1,
	.param .u32 _Z6RotatePiS_iiiid_param_2,
	.param .u32 _Z6RotatePiS_iiiid_param_3,
	.param .u32 _Z6RotatePiS_iiiid_param_4,
	.param .u32 _Z6RotatePiS_iiiid_param_5,
	.param .f64 _Z6RotatePiS_iiiid_param_6
)
{
	.reg .pred 	%p<56>;
	.reg .b32 	%r<98>;
	.reg .b32 	%f<157>;
	.reg .b64 	%rd<46>;
	.reg .b64 	%fd<139>;

	ld.param.u64 	%rd2, [_Z6RotatePiS_iiiid_param_0];
	ld.param.u32 	%r35, [_Z6RotatePiS_iiiid_param_5];
	ld.param.f64 	%fd15, [_Z6RotatePiS_iiiid_param_6];
	cvta.to.global.u64 	%rd1, %rd2;
	abs.f64 	%fd1, %fd15;
	setp.neu.f64 	%p1, %fd1, 0d7FF0000000000000;
	@%p1 bra 	$L__BB0_2;
	mov.f64 	%fd21, 0d0000000000000000;
	mul.rn.f64 	%fd136, %fd15, %fd21;
	mov.b32 	%r94, 0;
	bra.uni 	$L__BB0_4;
$L__BB0_2:
	mul.f64 	%fd16, %fd15, 0d3FE45F306DC9C883;
	cvt.rni.s32.f64 	%r94, %fd16;
	cvt.rn.f64.s32 	%fd17, %r94;
	fma.rn.f64 	%fd18, %fd17, 0dBFF921FB54442D18, %fd15;
	fma.rn.f64 	%fd19, %fd17, 0dBC91A62633145C00, %fd18;
	fma.rn.f64 	%fd136, %fd17, 0dB97B839A252049C0, %fd19;
	setp.ltu.f64 	%p2, %fd1, 0d41E0000000000000;
	@%p2 bra 	$L__BB0_4;
	{ // callseq 0, 0
	.param .b64 param0;
	st.param.f64 	[param0], %fd15;
	.param .align 16 .b8 retval0[16];
	call.uni (retval0), 
	__internal_trig_reduction_slowpathd, 
	(
	param0
	);
	ld.param.f64 	%fd136, [retval0];
	ld.param.b32 	%r94, [retval0+8];
	} // callseq 0
$L__BB0_4:
	setp.neu.f64 	%p3, %fd1, 0d7FF0000000000000;
	shl.b32 	%r38, %r94, 6;
	cvt.u64.u32 	%rd4, %r38;
	and.b64  	%rd5, %rd4, 64;
	mov.u64 	%rd6, __cudart_sin_cos_coeffs;
	add.s64 	%rd7, %rd6, %rd5;
	mul.rn.f64 	%fd22, %fd136, %fd136;
	and.b32  	%r39, %r94, 1;
	setp.eq.b32 	%p4, %r39, 1;
	selp.f64 	%fd23, 0dBDA8FF8320FD8164, 0d3DE5DB65F9785EBA, %p4;
	ld.global.nc.v2.f64 	{%fd24, %fd25}, [%rd7];
	fma.rn.f64 	%fd26, %fd23, %fd22, %fd24;
	fma.rn.f64 	%fd27, %fd26, %fd22, %fd25;
	ld.global.nc.v2.f64 	{%fd28, %fd29}, [%rd7+16];
	fma.rn.f64 	%fd30, %fd27, %fd22, %fd28;
	fma.rn.f64 	%fd31, %fd30, %fd22, %fd29;
	ld.global.nc.v2.f64 	{%fd32, %fd33}, [%rd7+32];
	fma.rn.f64 	%fd34, %fd31, %fd22, %fd32;
	fma.rn.f64 	%fd35, %fd34, %fd22, %fd33;
	fma.rn.f64 	%fd36, %fd35, %fd136, %fd136;
	fma.rn.f64 	%fd37, %fd35, %fd22, 0d3FF0000000000000;
	selp.f64 	%fd38, %fd37, %fd36, %p4;
	and.b32  	%r40, %r94, 2;
	setp.eq.s32 	%p5, %r40, 0;
	mov.f64 	%fd39, 0d0000000000000000;
	sub.f64 	%fd40, %fd39, %fd38;
	selp.f64 	%fd6, %fd38, %fd40, %p5;
	@%p3 bra 	$L__BB0_6;
	mov.f64 	%fd46, 0d0000000000000000;
	mul.rn.f64 	%fd138, %fd15, %fd46;
	mov.b32 	%r96, 1;
	bra.uni 	$L__BB0_9;
$L__BB0_6:
	mul.f64 	%fd41, %fd15, 0d3FE45F306DC9C883;
	cvt.rni.s32.f64 	%r95, %fd41;
	cvt.rn.f64.s32 	%fd42, %r95;
	fma.rn.f64 	%fd43, %fd42, 0dBFF921FB54442D18, %fd15;
	fma.rn.f64 	%fd44, %fd42, 0dBC91A62633145C00, %fd43;
	fma.rn.f64 	%fd138, %fd42, 0dB97B839A252049C0, %fd44;
	setp.ltu.f64 	%p6, %fd1, 0d41E0000000000000;
	@%p6 bra 	$L__BB0_8;
	{ // callseq 1, 0
	.param .b64 param0;
	st.param.f64 	[param0], %fd15;
	.param .align 16 .b8 retval0[16];
	call.uni (retval0), 
	__internal_trig_reduction_slowpathd, 
	(
	param0
	);
	ld.param.f64 	%fd138, [retval0];
	ld.param.b32 	%r95, [retval0+8];
	} // callseq 1
$L__BB0_8:
	add.s32 	%r96, %r95, 1;
$L__BB0_9:
	ld.param.u32 	%r92, [_Z6RotatePiS_iiiid_param_4];
	ld.param.u32 	%r89, [_Z6RotatePiS_iiiid_param_3];
	ld.param.u32 	%r85, [_Z6RotatePiS_iiiid_param_2];
	shl.b32 	%r43, %r96, 6;
	cvt.u64.u32 	%rd8, %r43;
	and.b64  	%rd9, %rd8, 64;
	add.s64 	%rd11, %rd6, %rd9;
	mul.rn.f64 	%fd47, %fd138, %fd138;
	and.b32  	%r44, %r96, 1;
	setp.eq.b32 	%p7, %r44, 1;
	selp.f64 	%fd48, 0dBDA8FF8320FD8164, 0d3DE5DB65F9785EBA, %p7;
	ld.global.nc.v2.f64 	{%fd49, %fd50}, [%rd11];
	fma.rn.f64 	%fd51, %fd48, %fd47, %fd49;
	fma.rn.f64 	%fd52, %fd51, %fd47, %fd50;
	ld.global.nc.v2.f64 	{%fd53, %fd54}, [%rd11+16];
	fma.rn.f64 	%fd55, %fd52, %fd47, %fd53;
	fma.rn.f64 	%fd56, %fd55, %fd47, %fd54;
	ld.global.nc.v2.f64 	{%fd57, %fd58}, [%rd11+32];
	fma.rn.f64 	%fd59, %fd56, %fd47, %fd57;
	fma.rn.f64 	%fd60, %fd59, %fd47, %fd58;
	fma.rn.f64 	%fd61, %fd60, %fd138, %fd138;
	fma.rn.f64 	%fd62, %fd60, %fd47, 0d3FF0000000000000;
	selp.f64 	%fd63, %fd62, %fd61, %p7;
	and.b32  	%r45, %r96, 2;
	setp.eq.s32 	%p8, %r45, 0;
	mov.f64 	%fd64, 0d0000000000000000;
	sub.f64 	%fd65, %fd64, %fd63;
	selp.f64 	%fd12, %fd63, %fd65, %p8;
	cvt.rn.f64.s32 	%fd66, %r92;
	mul.f64 	%fd67, %fd66, 0dBFE0000000000000;
	mul.f64 	%fd68, %fd67, %fd12;
	cvt.rn.f64.s32 	%fd69, %r35;
	mul.f64 	%fd70, %fd69, 0d3FE0000000000000;
	mul.f64 	%fd71, %fd70, %fd6;
	sub.f64 	%fd72, %fd68, %fd71;
	cvt.rn.f64.s32 	%fd73, %r85;
	fma.rn.f64 	%fd13, %fd73, 0d3FE0000000000000, %fd72;
	mul.f64 	%fd74, %fd66, 0d3FE0000000000000;
	mul.f64 	%fd75, %fd74, %fd6;
	mul.f64 	%fd76, %fd70, %fd12;
	sub.f64 	%fd77, %fd75, %fd76;
	cvt.rn.f64.s32 	%fd78, %r89;
	fma.rn.f64 	%fd14, %fd78, 0d3FE0000000000000, %fd77;
	mov.u32 	%r46, %ntid.y;
	mov.u32 	%r47, %ctaid.y;
	mov.u32 	%r48, %tid.y;
	mad.lo.s32 	%r49, %r46, %r47, %r48;
	mov.u32 	%r50, %ntid.x;
	mov.u32 	%r51, %ctaid.x;
	mov.u32 	%r52, %tid.x;
	mad.lo.s32 	%r10, %r50, %r51, %r52;
	setp.gt.s32 	%p9, %r10, %r92;
	setp.lt.s32 	%p10, %r10, 0;
	setp.gt.s32 	%p11, %r49, %r35;
	or.pred  	%p12, %p9, %p11;
	or.pred  	%p13, %p12, %p10;
	@%p13 bra 	$L__BB0_48;
	ld.param.u32 	%r90, [_Z6RotatePiS_iiiid_param_3];
	ld.param.u32 	%r86, [_Z6RotatePiS_iiiid_param_2];
	cvt.rn.f64.u32 	%fd79, %r10;
	mul.f64 	%fd80, %fd12, %fd79;
	cvt.rn.f64.u32 	%fd81, %r49;
	fma.rn.f64 	%fd82, %fd6, %fd81, %fd80;
	add.f64 	%fd83, %fd82, %fd13;
	cvt.rn.f32.f64 	%f1, %fd83;
	neg.s32 	%r54, %r10;
	cvt.rn.f64.s32 	%fd84, %r54;
	mul.f64 	%fd85, %fd12, %fd81;
	fma.rn.f64 	%fd86, %fd6, %fd84, %fd85;
	add.f64 	%fd87, %fd86, %fd14;
	cvt.rn.f32.f64 	%f2, %fd87;
	setp.lt.f32 	%p14, %f1, 0f00000000;
	cvt.rn.f32.s32 	%f37, %r86;
	setp.ge.f32 	%p15, %f1, %f37;
	or.pred  	%p16, %p14, %p15;
	setp.lt.f32 	%p17, %f2, 0f00000000;
	cvt.rn.f32.s32 	%f38, %r90;
	setp.ge.f32 	%p18, %f2, %f38;
	or.pred  	%p19, %p17, %p18;
	or.pred  	%p21, %p16, %p19;
	mov.b32 	%r97, 1;
	@%p21 bra 	$L__BB0_47;
	cvt.rzi.s32.f32 	%r11, %f1;
	cvt.rn.f32.s32 	%f39, %r11;
	setp.neu.f32 	%p22, %f39, %f1;
	@%p22 bra 	$L__BB0_14;
	cvt.rzi.s32.f32 	%r12, %f2;
	cvt.rn.f32.s32 	%f40, %r12;
	setp.neu.f32 	%p23, %f40, %f2;
	@%p23 bra 	$L__BB0_14;
	ld.param.u32 	%r88, [_Z6RotatePiS_iiiid_param_2];
	mad.lo.s32 	%r79, %r12, %r88, %r11;
	mul.wide.s32 	%rd39, %r79, 4;
	add.s64 	%rd40, %rd1, %rd39;
	ld.global.u32 	%r97, [%rd40];
	bra.uni 	$L__BB0_47;
$L__BB0_14:
	ld.param.u32 	%r91, [_Z6RotatePiS_iiiid_param_3];
	ld.param.u32 	%r87, [_Z6RotatePiS_iiiid_param_2];
	ld.param.u64 	%rd44, [_Z6RotatePiS_iiiid_param_0];
	cvt.rmi.f32.f32 	%f41, %f1;
	cvt.rzi.s32.f32 	%r55, %f41;
	cvt.rmi.f32.f32 	%f42, %f2;
	cvt.rzi.s32.f32 	%r56, %f42;
	setp.gt.s32 	%p24, %r55, 0;
	selp.s32 	%r57, -1, 0, %p24;
	add.s32 	%r58, %r87, -1;
	setp.lt.s32 	%p25, %r55, %r58;
	add.s32 	%r59, %r55, 2;
	setp.lt.s32 	%p26, %r59, %r87;
	selp.u32 	%r60, 1, 0, %p25;
	selp.b32 	%r61, 2, %r60, %p26;
	setp.gt.s32 	%p27, %r56, 0;
	selp.s32 	%r62, -1, 0, %p27;
	add.s32 	%r63, %r91, -1;
	setp.lt.s32 	%p28, %r56, %r63;
	selp.u32 	%r64, 1, 0, %p28;
	add.s32 	%r65, %r56, 2;
	setp.lt.s32 	%p29, %r65, %r91;
	selp.b32 	%r66, 2, %r64, %p29;
	add.s32 	%r67, %r56, %r62;
	mad.lo.s32 	%r68, %r67, %r87, %r55;
	add.s32 	%r69, %r68, %r57;
	cvta.to.global.u64 	%rd12, %rd44;
	mul.wide.s32 	%rd13, %r69, 4;
	add.s64 	%rd14, %rd12, %rd13;
	ld.global.u32 	%r14, [%rd14];
	mul.wide.s32 	%rd15, %r68, 4;
	add.s64 	%rd16, %rd12, %rd15;
	ld.global.u32 	%r15, [%rd16];
	selp.b64 	%rd17, 4, 0, %p25;
	add.s64 	%rd18, %rd16, %rd17;
	ld.global.u32 	%r16, [%rd18];
	shl.b32 	%r70, %r61, 2;
	cvt.u64.u32 	%rd19, %r70;
	add.s64 	%rd20, %rd16, %rd19;
	ld.global.u32 	%r17, [%rd20];
	mad.lo.s32 	%r71, %r56, %r87, %r55;
	add.s32 	%r72, %r71, %r57;
	mul.wide.s32 	%rd21, %r72, 4;
	add.s64 	%rd22, %rd12, %rd21;
	ld.global.u32 	%r18, [%rd22];
	mul.wide.s32 	%rd23, %r71, 4;
	add.s64 	%rd24, %rd12, %rd23;
	ld.global.u32 	%r19, [%rd24];
	add.s64 	%rd25, %rd24, %rd17;
	ld.global.u32 	%r20, [%rd25];
	add.s64 	%rd26, %rd24, %rd19;
	ld.global.u32 	%r21, [%rd26];
	add.s32 	%r73, %r56, %r64;
	mad.lo.s32 	%r74, %r73, %r87, %r55;
	add.s32 	%r75, %r74, %r57;
	mul.wide.s32 	%rd27, %r75, 4;
	add.s64 	%rd28, %rd12, %rd27;
	ld.global.u32 	%r22, [%rd28];
	mul.wide.s32 	%rd29, %r74, 4;
	add.s64 	%rd30, %rd12, %rd29;
	ld.global.u32 	%r23, [%rd30];
	add.s64 	%rd31, %rd30, %rd17;
	ld.global.u32 	%r24, [%rd31];
	add.s64 	%rd32, %rd30, %rd19;
	ld.global.u32 	%r25, [%rd32];
	add.s32 	%r76, %r66, %r56;
	mad.lo.s32 	%r77, %r76, %r87, %r55;
	add.s32 	%r78, %r77, %r57;
	mul.wide.s32 	%rd33, %r78, 4;
	add.s64 	%rd34, %rd12, %rd33;
	ld.global.u32 	%r26, [%rd34];
	mul.wide.s32 	%rd35, %r77, 4;
	add.s64 	%rd36, %rd12, %rd35;
	ld.global.u32 	%r27, [%rd36];
	add.s64 	%rd37, %rd36, %rd17;
	ld.global.u32 	%r28, [%rd37];
	add.s64 	%rd38, %rd36, %rd19;
	ld.global.u32 	%r29, [%rd38];
	cvt.rn.f32.s32 	%f43, %r55;
	sub.f32 	%f3, %f1, %f43;
	cvt.rn.f32.s32 	%f44, %r56;
	sub.f32 	%f4, %f2, %f44;
	add.f32 	%f45, %f3, 0f3F800000;
	setp.lt.f32 	%p30, %f45, 0f00000000;
	neg.f32 	%f46, %f45;
	selp.f32 	%f5, %f46, %f45, %p30;
	setp.geu.f32 	%p31, %f5, 0f3F800000;
	@%p31 bra 	$L__BB0_16;
	mul.f32 	%f52, %f5, %f5;
	cvt.f64.f32 	%fd88, %f52;
	mul.f64 	%fd89, %fd88, 0d3FE0000000000000;
	cvt.f64.f32 	%fd90, %f5;
	mul.f64 	%fd91, %fd89, %fd90;
	sub.f64 	%fd92, %fd91, %fd88;
	add.f64 	%fd93, %fd92, 0d3FE5555555555555;
	cvt.rn.f32.f64 	%f149, %fd93;
	bra.uni 	$L__BB0_18;
$L__BB0_16:
	setp.geu.f32 	%p32, %f5, 0f40000000;
	mov.f32 	%f149, 0f00000000;
	@%p32 bra 	$L__BB0_18;
	mov.f32 	%f48, 0f40000000;
	sub.f32 	%f49, %f48, %f5;
	mul.f32 	%f50, %f49, %f49;
	mul.f32 	%f51, %f49, %f50;
	div.rn.f32 	%f149, %f51, 0f40C00000;
$L__BB0_18:
	setp.lt.f32 	%p33, %f3, 0f00000000;
	neg.f32 	%f53, %f3;
	selp.f32 	%f9, %f53, %f3, %p33;
	setp.geu.f32 	%p34, %f9, 0f3F800000;
	@%p34 bra 	$L__BB0_20;
	mul.f32 	%f59, %f9, %f9;
	cvt.f64.f32 	%fd94, %f59;
	mul.f64 	%fd95, %fd94, 0d3FE0000000000000;
	cvt.f64.f32 	%fd96, %f9;
	mul.f64 	%fd97, %fd95, %fd96;
	sub.f64 	%fd98, %fd97, %fd94;
	add.f64 	%fd99, %fd98, 0d3FE5555555555555;
	cvt.rn.f32.f64 	%f150, %fd99;
	bra.uni 	$L__BB0_22;
$L__BB0_20:
	setp.geu.f32 	%p35, %f9, 0f40000000;
	mov.f32 	%f150, 0f00000000;
	@%p35 bra 	$L__BB0_22;
	mov.f32 	%f55, 0f40000000;
	sub.f32 	%f56, %f55, %f9;
	mul.f32 	%f57, %f56, %f56;
	mul.f32 	%f58, %f56, %f57;
	div.rn.f32 	%f150, %f58, 0f40C00000;
$L__BB0_22:
	mov.f32 	%f60, 0f3F800000;
	sub.f32 	%f61, %f60, %f3;
	setp.lt.f32 	%p36, %f61, 0f00000000;
	neg.f32 	%f62, %f61;
	selp.f32 	%f13, %f62, %f61, %p36;
	setp.geu.f32 	%p37, %f13, 0f3F800000;
	@%p37 bra 	$L__BB0_24;
	mul.f32 	%f68, %f13, %f13;
	cvt.f64.f32 	%fd100, %f68;
	mul.f64 	%fd101, %fd100, 0d3FE0000000000000;
	cvt.f64.f32 	%fd102, %f13;
	mul.f64 	%fd103, %fd101, %fd102;
	sub.f64 	%fd104, %fd103, %fd100;
	add.f64 	%fd105, %fd104, 0d3FE5555555555555;
	cvt.rn.f32.f64 	%f151, %fd105;
	bra.uni 	$L__BB0_26;
$L__BB0_24:
	setp.geu.f32 	%p38, %f13, 0f40000000;
	mov.f32 	%f151, 0f00000000;
	@%p38 bra 	$L__BB0_26;
	mov.f32 	%f64, 0f40000000;
	sub.f32 	%f65, %f64, %f13;
	mul.f32 	%f66, %f65, %f65;
	mul.f32 	%f67, %f65, %f66;
	div.rn.f32 	%f151, %f67, 0f40C00000;
$L__BB0_26:
	mov.f32 	%f69, 0f40000000;
	sub.f32 	%f70, %f69, %f3;
	setp.lt.f32 	%p39, %f70, 0f00000000;
	neg.f32 	%f71, %f70;
	selp.f32 	%f17, %f71, %f70, %p39;
	setp.geu.f32 	%p40, %f17, 0f3F800000;
	@%p40 bra 	$L__BB0_28;
	mul.f32 	%f77, %f17, %f17;
	cvt.f64.f32 	%fd106, %f77;
	mul.f64 	%fd107, %fd106, 0d3FE0000000000000;
	cvt.f64.f32 	%fd108, %f17;
	mul.f64 	%fd109, %fd107, %fd108;
	sub.f64 	%fd110, %fd109, %fd106;
	add.f64 	%fd111, %fd110, 0d3FE5555555555555;
	cvt.rn.f32.f64 	%f152, %fd111;
	bra.uni 	$L__BB0_30;
$L__BB0_28:
	setp.geu.f32 	%p41, %f17, 0f40000000;
	mov.f32 	%f152, 0f00000000;
	@%p41 bra 	$L__BB0_30;
	mov.f32 	%f73, 0f40000000;
	sub.f32 	%f74, %f73, %f17;
	mul.f32 	%f75, %f74, %f74;
	mul.f32 	%f76, %f74, %f75;
	div.rn.f32 	%f152, %f76, 0f40C00000;
$L__BB0_30:
	add.f32 	%f78, %f4, 0f3F800000;
	setp.lt.f32 	%p42, %f78, 0f00000000;
	neg.f32 	%f79, %f78;
	selp.f32 	%f21, %f79, %f78, %p42;
	setp.geu.f32 	%p43, %f21, 0f3F800000;
	@%p43 bra 	$L__BB0_32;
	mul.f32 	%f85, %f21, %f21;
	cvt.f64.f32 	%fd112, %f85;
	mul.f64 	%fd113, %fd112, 0d3FE0000000000000;
	cvt.f64.f32 	%fd114, %f21;
	mul.f64 	%fd115, %fd113, %fd114;
	sub.f64 	%fd116, %fd115, %fd112;
	add.f64 	%fd117, %fd116, 0d3FE5555555555555;
	cvt.rn.f32.f64 	%f153, %fd117;
	bra.uni 	$L__BB0_34;
$L__BB0_32:
	setp.geu.f32 	%p44, %f21, 0f40000000;
	mov.f32 	%f153, 0f00000000;
	@%p44 bra 	$L__BB0_34;
	mov.f32 	%f81, 0f40000000;
	sub.f32 	%f82, %f81, %f21;
	mul.f32 	%f83, %f82, %f82;
	mul.f32 	%f84, %f82, %f83;
	div.rn.f32 	%f153, %f84, 0f40C00000;
$L__BB0_34:
	setp.lt.f32 	%p45, %f4, 0f00000000;
	neg.f32 	%f86, %f4;
	selp.f32 	%f25, %f86, %f4, %p45;
	setp.geu.f32 	%p46, %f25, 0f3F800000;
	@%p46 bra 	$L__BB0_36;
	mul.f32 	%f92, %f25, %f25;
	cvt.f64.f32 	%fd118, %f92;
	mul.f64 	%fd119, %fd118, 0d3FE0000000000000;
	cvt.f64.f32 	%fd120, %f25;
	mul.f64 	%fd121, %fd119, %fd120;
	sub.f64 	%fd122, %fd121, %fd118;
	add.f64 	%fd123, %fd122, 0d3FE5555555555555;
	cvt.rn.f32.f64 	%f154, %fd123;
	bra.uni 	$L__BB0_38;
$L__BB0_36:
	setp.geu.f32 	%p47, %f25, 0f40000000;
	mov.f32 	%f154, 0f00000000;
	@%p47 bra 	$L__BB0_38;
	mov.f32 	%f88, 0f40000000;
	sub.f32 	%f89, %f88, %f25;
	mul.f32 	%f90, %f89, %f89;
	mul.f32 	%f91, %f89, %f90;
	div.rn.f32 	%f154, %f91, 0f40C00000;
$L__BB0_38:
	mov.f32 	%f93, 0f3F800000;
	sub.f32 	%f94, %f93, %f4;
	setp.lt.f32 	%p48, %f94, 0f00000000;
	neg.f32 	%f95, %f94;
	selp.f32 	%f29, %f95, %f94, %p48;
	setp.geu.f32 	%p49, %f29, 0f3F800000;
	@%p49 bra 	$L__BB0_40;
	mul.f32 	%f101, %f29, %f29;
	cvt.f64.f32 	%fd124, %f101;
	mul.f64 	%fd125, %fd124, 0d3FE0000000000000;
	cvt.f64.f32 	%fd126, %f29;
	mul.f64 	%fd127, %fd125, %fd126;
	sub.f64 	%fd128, %fd127, %fd124;
	add.f64 	%fd129, %fd128, 0d3FE5555555555555;
	cvt.rn.f32.f64 	%f155, %fd129;
	bra.uni 	$L__BB0_42;
$L__BB0_40:
	setp.geu.f32 	%p50, %f29, 0f40000000;
	mov.f32 	%f155, 0f00000000;
	@%p50 bra 	$L__BB0_42;
	mov.f32 	%f97, 0f40000000;
	sub.f32 	%f98, %f97, %f29;
	mul.f32 	%f99, %f98, %f98;
	mul.f32 	%f100, %f98, %f99;
	div.rn.f32 	%f155, %f100, 0f40C00000;
$L__BB0_42:
	mov.f32 	%f102, 0f40000000;
	sub.f32 	%f103, %f102, %f4;
	setp.lt.f32 	%p51, %f103, 0f00000000;
	neg.f32 	%f104, %f103;
	selp.f32 	%f33, %f104, %f103, %p51;
	setp.geu.f32 	%p52, %f33, 0f3F800000;
	@%p52 bra 	$L__BB0_44;
	mul.f32 	%f110, %f33, %f33;
	cvt.f64.f32 	%fd130, %f110;
	mul.f64 	%fd131, %fd130, 0d3FE0000000000000;
	cvt.f64.f32 	%fd132, %f33;
	mul.f64 	%fd133, %fd131, %fd132;
	sub.f64 	%fd134, %fd133, %fd130;
	add.f64 	%fd135, %fd134, 0d3FE5555555555555;
	cvt.rn.f32.f64 	%f156, %fd135;
	bra.uni 	$L__BB0_46;
$L__BB0_44:
	setp.geu.f32 	%p53, %f33, 0f40000000;
	mov.f32 	%f156, 0f00000000;
	@%p53 bra 	$L__BB0_46;
	mov.f32 	%f106, 0f40000000;
	sub.f32 	%f107, %f106, %f33;
	mul.f32 	%f108, %f107, %f107;
	mul.f32 	%f109, %f107, %f108;
	div.rn.f32 	%f156, %f109, 0f40C00000;
$L__BB0_46:
	cvt.rn.f32.s32 	%f111, %r14;
	fma.rn.f32 	%f112, %f153, %f111, 0f00000000;
	cvt.rn.f32.s32 	%f113, %r18;
	fma.rn.f32 	%f114, %f154, %f113, %f112;
	cvt.rn.f32.s32 	%f115, %r22;
	fma.rn.f32 	%f116, %f155, %f115, %f114;
	cvt.rn.f32.s32 	%f117, %r26;
	fma.rn.f32 	%f118, %f156, %f117, %f116;
	cvt.rn.f32.s32 	%f119, %r15;
	fma.rn.f32 	%f120, %f153, %f119, 0f00000000;
	cvt.rn.f32.s32 	%f121, %r19;
	fma.rn.f32 	%f122, %f154, %f121, %f120;
	cvt.rn.f32.s32 	%f123, %r23;
	fma.rn.f32 	%f124, %f155, %f123, %f122;
	cvt.rn.f32.s32 	%f125, %r27;
	fma.rn.f32 	%f126, %f156, %f125, %f124;
	cvt.rn.f32.s32 	%f127, %r16;
	fma.rn.f32 	%f128, %f153, %f127, 0f00000000;
	cvt.rn.f32.s32 	%f129, %r20;
	fma.rn.f32 	%f130, %f154, %f129, %f128;
	cvt.rn.f32.s32 	%f131, %r24;
	fma.rn.f32 	%f132, %f155, %f131, %f130;
	cvt.rn.f32.s32 	%f133, %r28;
	fma.rn.f32 	%f134, %f156, %f133, %f132;
	cvt.rn.f32.s32 	%f135, %r17;
	fma.rn.f32 	%f136, %f153, %f135, 0f00000000;
	cvt.rn.f32.s32 	%f137, %r21;
	fma.rn.f32 	%f138, %f154, %f137, %f136;
	cvt.rn.f32.s32 	%f139, %r25;
	fma.rn.f32 	%f140, %f155, %f139, %f138;
	cvt.rn.f32.s32 	%f141, %r29;
	fma.rn.f32 	%f142, %f156, %f141, %f140;
	mul.f32 	%f143, %f150, %f126;
	fma.rn.f32 	%f144, %f149, %f118, %f143;
	fma.rn.f32 	%f145, %f151, %f134, %f144;
	fma.rn.f32 	%f146, %f152, %f142, %f145;
	setp.lt.f32 	%p54, %f146, 0f00000000;
	setp.gt.f32 	%p55, %f146, 0f437F0000;
	selp.f32 	%f147, 0f437F0000, %f146, %p55;
	selp.f32 	%f148, 0f00000000, %f147, %p54;
	cvt.rzi.s32.f32 	%r97, %f148;
$L__BB0_47:
	ld.param.u32 	%r93, [_Z6RotatePiS_iiiid_param_4];
	ld.param.u64 	%rd45, [_Z6RotatePiS_iiiid_param_1];
	mov.u32 	%r80, %ntid.y;
	mov.u32 	%r81, %ctaid.y;
	mov.u32 	%r82, %tid.y;
	mad.lo.s32 	%r83, %r80, %r81, %r82;
	mad.lo.s32 	%r84, %r93, %r83, %r10;
	cvta.to.global.u64 	%rd41, %rd45;
	mul.wide.s32 	%rd42, %r84, 4;
	add.s64 	%rd43, %rd41, %rd42;
	st.global.u32 	[%rd43], %r97;
$L__BB0_48:
	ret;

}
.func  (.param .align 16 .b8 func_retval0[16]) __internal_trig_reduction_slowpathd(
	.param .b64 __internal_trig_reduction_slowpathd_param_0
)
{
	.local .align 8 .b8 	__local_depot1[40];
	.reg .b64 	%SP;
	.reg .b64 	%SPL;
	.reg .pred 	%p<10>;
	.reg .b32 	%r<47>;
	.reg .b64 	%rd<74>;
	.reg .b64 	%fd<5>;

	mov.u64 	%SPL, __local_depot1;
	ld.param.f64 	%fd4, [__internal_trig_reduction_slowpathd_param_0];
	add.u64 	%rd1, %SPL, 0;
	{
	.reg .b32 %temp; 
	mov.b64 	{%temp, %r1}, %fd4;
	}
	shr.u32 	%r2, %r1, 20;
	and.b32  	%r3, %r2, 2047;
	setp.eq.s32 	%p1, %r3, 2047;
	mov.b32 	%r46, 0;
	@%p1 bra 	$L__BB1_9;
	add.s32 	%r20, %r3, -1024;
	mov.b64 	%rd20, %fd4;
	shl.b64 	%rd2, %rd20, 11;
	shr.u32 	%r4, %r20, 6;
	sub.s32 	%r45, 15, %r4;
	sub.s32 	%r21, 19, %r4;
	setp.lt.u32 	%p2, %r20, 128;
	selp.b32 	%r6, 18, %r21, %p2;
	setp.ge.s32 	%p3, %r45, %r6;
	mov.b64 	%rd70, 0;
	@%p3 bra 	$L__BB1_4;
	add.s32 	%r23, %r6, %r4;
	neg.s32 	%r43, %r23;
	or.b64  	%rd3, %rd2, -9223372036854775808;
	mov.b64 	%rd70, 0;
	mov.b32 	%r42, 0;
	mov.u64 	%rd25, __cudart_i2opi_d;
	mov.u32 	%r44, %r45;
$L__BB1_3:
	.pragma "nounroll";
	mul.wide.s32 	%rd22, %r42, 8;
	add.s64 	%rd23, %rd1, %rd22;
	mul.wide.s32 	%rd24, %r44, 8;
	add.s64 	%rd26, %rd25, %rd24;
	ld.global.nc.u64 	%rd27, [%rd26];
	{
	.reg .u32 %r0, %r1, %r2, %r3, %alo, %ahi, %blo, %bhi, %clo, %chi;
	mov.b64 	{%alo,%ahi}, %rd27;
	mov.b64 	{%blo,%bhi}, %rd3;
	mov.b64 	{%clo,%chi}, %rd70;
	mad.lo.cc.u32 	%r0, %alo, %blo, %clo;
	madc.hi.cc.u32 	%r1, %alo, %blo, %chi;
	madc.hi.u32 	%r2, %alo, %bhi, 0;
	mad.lo.cc.u32 	%r1, %alo, %bhi, %r1;
	madc.hi.cc.u32 	%r2, %ahi, %blo, %r2;
	madc.hi.u32 	%r3, %ahi, %bhi, 0;
	mad.lo.cc.u32 	%r1, %ahi, %blo, %r1;
	madc.lo.cc.u32 	%r2, %ahi, %bhi, %r2;
	addc.u32 	%r3, %r3, 0;
	mov.b64 	%rd28, {%r0,%r1};
	mov.b64 	%rd70, {%r2,%r3};
	}
	st.local.u64 	[%rd23], %rd28;
	add.s32 	%r44, %r44, 1;
	add.s32 	%r43, %r43, 1;
	add.s32 	%r42, %r42, 1;
	setp.ne.s32 	%p4, %r43, -15;
	mov.u32 	%r45, %r6;
	@%p4 bra 	$L__BB1_3;
$L__BB1_4:
	cvt.s64.s32 	%rd29, %r45;
	cvt.u64.u32 	%rd30, %r4;
	add.s64 	%rd31, %rd30, %rd29;
	shl.b64 	%rd32, %rd31, 3;
	add.s64 	%rd33, %rd1, %rd32;
	st.local.u64 	[%rd33+-120], %rd70;
	and.b32  	%r15, %r2, 63;
	ld.local.u64 	%rd72, [%rd1+16];
	ld.local.u64 	%rd71, [%rd1+24];
	setp.eq.s32 	%p5, %r15, 0;
	@%p5 bra 	$L__BB1_6;
	shl.b64 	%rd34, %rd71, %r15;
	shr.u64 	%rd35, %rd72, 1;
	xor.b32  	%r24, %r15, 63;
	shr.u64 	%rd36, %rd35, %r24;
	or.b64  	%rd71, %rd34, %rd36;
	ld.local.u64 	%rd37, [%rd1+8];
	shl.b64 	%rd38, %rd72, %r15;
	shr.u64 	%rd39, %rd37, 1;
	shr.u64 	%rd40, %rd39, %r24;
	or.b64  	%rd72, %rd38, %rd40;
$L__BB1_6:
	and.b32  	%r25, %r1, -2147483648;
	shr.u64 	%rd41, %rd71, 62;
	cvt.u32.u64 	%r26, %rd41;
	mov.b64 	{%r27, %r28}, %rd71;
	mov.b64 	{%r29, %r30}, %rd72;
	shf.l.wrap.b32 	%r31, %r30, %r27, 2;
	shf.l.wrap.b32 	%r32, %r27, %r28, 2;
	mov.b64 	%rd42, {%r31, %r32};
	shl.b64 	%rd43, %rd72, 2;
	shr.u64 	%rd44, %rd42, 63;
	cvt.u32.u64 	%r33, %rd44;
	add.s32 	%r34, %r33, %r26;
	setp.eq.s32 	%p6, %r25, 0;
	neg.s32 	%r35, %r34;
	selp.b32 	%r46, %r34, %r35, %p6;
	setp.gt.s64 	%p7, %rd42, -1;
	mov.b64 	%rd45, 0;
	{
	.reg .u32 %r0, %r1, %r2, %r3, %a0, %a1, %a2, %a3, %b0, %b1, %b2, %b3;
	mov.b64 	{%a0,%a1}, %rd45;
	mov.b64 	{%a2,%a3}, %rd45;
	mov.b64 	{%b0,%b1}, %rd43;
	mov.b64 	{%b2,%b3}, %rd42;
	sub.cc.u32 	%r0, %a0, %b0;
	subc.cc.u32 	%r1, %a1, %b1;
	subc.cc.u32 	%r2, %a2, %b2;
	subc.u32 	%r3, %a3, %b3;
	mov.b64 	%rd46, {%r0,%r1};
	mov.b64 	%rd47, {%r2,%r3};
	}
	xor.b32  	%r36, %r25, -2147483648;
	selp.b64 	%rd73, %rd42, %rd47, %p7;
	selp.b64 	%rd14, %rd43, %rd46, %p7;
	selp.b32 	%r17, %r25, %r36, %p7;
	clz.b64 	%r37, %rd73;
	cvt.u64.u32 	%rd15, %r37;
	setp.eq.s32 	%p8, %r37, 0;
	@%p8 bra 	$L__BB1_8;
	cvt.u32.u64 	%r38, %rd15;
	and.b32  	%r39, %r38, 63;
	shl.b64 	%rd48, %rd73, %r39;
	shr.u64 	%rd49, %rd14, 1;
	not.b32 	%r40, %r38;
	and.b32  	%r41, %r40, 63;
	shr.u64 	%rd50, %rd49, %r41;
	or.b64  	%rd73, %rd48, %rd50;
$L__BB1_8:
	mov.b64 	%rd51, -3958705157555305931;
	{
	.reg .u32 %r0, %r1, %r2, %r3, %alo, %ahi, %blo, %bhi;
	mov.b64 	{%alo,%ahi}, %rd73;
	mov.b64 	{%blo,%bhi}, %rd51;
	mul.lo.u32 	%r0, %alo, %blo;
	mul.hi.u32 	%r1, %alo, %blo;
	mad.lo.cc.u32 	%r1, %alo, %bhi, %r1;
	madc.hi.u32 	%r2, %alo, %bhi, 0;
	mad.lo.cc.u32 	%r1, %ahi, %blo, %r1;
	madc.hi.cc.u32 	%r2, %ahi, %blo, %r2;
	madc.hi.u32 	%r3, %ahi, %bhi, 0;
	mad.lo.cc.u32 	%r2, %ahi, %bhi, %r2;
	addc.u32 	%r3, %r3, 0;
	mov.b64 	%rd52, {%r0,%r1};
	mov.b64 	%rd53, {%r2,%r3};
	}
	setp.gt.s64 	%p9, %rd53, 0;
	{
	.reg .u32 %r0, %r1, %r2, %r3, %a0, %a1, %a2, %a3, %b0, %b1, %b2, %b3;
	mov.b64 	{%a0,%a1}, %rd52;
	mov.b64 	{%a2,%a3}, %rd53;
	mov.b64 	{%b0,%b1}, %rd52;
	mov.b64 	{%b2,%b3}, %rd53;
	add.cc.u32 	%r0, %a0, %b0;
	addc.cc.u32 	%r1, %a1, %b1;
	addc.cc.u32 	%r2, %a2, %b2;
	addc.u32 	%r3, %a3, %b3;
	mov.b64 	%rd54, {%r0,%r1};
	mov.b64 	%rd55, {%r2,%r3};
	}
	selp.b64 	%rd56, %rd55, %rd53, %p9;
	selp.s64 	%rd57, -1, 0, %p9;
	sub.s64 	%rd58, %rd57, %rd15;
	cvt.u64.u32 	%rd59, %r17;
	shl.b64 	%rd60, %rd59, 32;
	add.s64 	%rd61, %rd56, 1;
	shr.u64 	%rd62, %rd61, 10;
	add.s64 	%rd63, %rd62, 1;
	shr.u64 	%rd64, %rd63, 1;
	shl.b64 	%rd65, %rd58, 52;
	add.s64 	%rd66, %rd65, %rd64;
	add.s64 	%rd67, %rd66, 4602678819172646912;
	or.b64  	%rd68, %rd67, %rd60;
	mov.b64 	%fd4, %rd68;
$L__BB1_9:
	st.param.f64 	[func_retval0], %fd4;
	st.param.b32 	[func_retval0+8], %r46;
	ret;

}


// ===== COMPILED SASS (sm_100) =====

	.target	sm_100

	.elftype	@"ET_EXEC"


//--------------------- .note.nv.tkinfo           --------------------------
	.section	.note.nv.tkinfo,"",@"SHT_NOTE"
	.sectionflags	@"SHF_NOTE_NV_TKINFO"
	.tkinfo
        /*0018*/ 	.word	0x00000002
        /*0030*/ 	.string	""
        /*0030*/ 	.string	"ptxas"
        /*0030*/ 	.string	"Cuda compilation tools, release 13.0, V13.0.88"
        /*0030*/ 	.string	"Build cuda_13.0.r13.0/compiler.36424714_0"
        /*0030*/ 	.string	"-arch sm_100 -m 64 "



//--------------------- .note.nv.cuinfo           --------------------------
	.section	.note.nv.cuinfo,"",@"SHT_NOTE"
	.sectionflags	@"SHF_NOTE_NV_CUINFO"
        /*0018*/ 	.short	0x0002
        /*001a*/ 	.short	0x0064
        /*001c*/ 	.short	0x0082
	.zero		2


//--------------------- .nv.info                  --------------------------
	.section	.nv.info,"",@"SHT_CUDA_INFO"
	.align	4


	//----- nvinfo : EIATTR_REGCOUNT
	.align		4
        /*0000*/ 	.byte	0x04, 0x2f
        /*0002*/ 	.short	(.L_3 - .L_2)
	.align		4
.L_2:
        /*0004*/ 	.word	index@(_Z6RotatePiS_iiiid)
        /*0008*/ 	.word	0x00000028


	//----- nvinfo : EIATTR_FRAME_SIZE
	.align		4
.L_3:
        /*000c*/ 	.byte	0x04, 0x11
        /*000e*/ 	.short	(.L_5 - .L_4)
	.align		4
.L_4:
        /*0010*/ 	.word	index@($_Z6RotatePiS_iiiid$__internal_trig_reduction_slowpathd)
        /*0014*/ 	.word	0x00000028


	//----- nvinfo : EIATTR_FRAME_SIZE
	.align		4
.L_5:
        /*0018*/ 	.byte	0x04, 0x11
        /*001a*/ 	.short	(.L_7 - .L_6)
	.align		4
.L_6:
        /*001c*/ 	.word	index@($__internal_0_$__cuda_sm3x_div_rn_noftz_f32_slowpath)
        /*0020*/ 	.word	0x00000028


	//----- nvinfo : EIATTR_FRAME_SIZE
	.align		4
.L_7:
        /*0024*/ 	.byte	0x04, 0x11
        /*0026*/ 	.short	(.L_9 - .L_8)
	.align		4
.L_8:
        /*0028*/ 	.word	index@(_Z6RotatePiS_iiiid)
        /*002c*/ 	.word	0x00000028


	//----- nvinfo : EIATTR_MIN_STACK_SIZE
	.align		4
.L_9:
        /*0030*/ 	.byte	0x04, 0x12
        /*0032*/ 	.short	(.L_11 - .L_10)
	.align		4
.L_10:
        /*0034*/ 	.word	index@(_Z6RotatePiS_iiiid)
        /*0038*/ 	.word	0x00000028
.L_11:


//--------------------- .nv.compat                --------------------------
	.section	.nv.compat,"",@"SHT_CUDA_COMPAT_INFO"
	.align	4
        /*0000*/ 	.byte	0x02, 0x09, 0x00, 0x00, 0x02, 0x02, 0x01, 0x00, 0x02, 0x05, 0x05, 0x00, 0x03, 0x07, 0x01, 0x01
        /*0010*/ 	.byte	0x02, 0x03, 0x00, 0x00, 0x02, 0x06, 0x01, 0x00, 0x04, 0x0b, 0x08, 0x00, 0x01, 0x00, 0x00, 0x00
        /*0020*/ 	.byte	0x00, 0x00, 0x00, 0x00


//--------------------- .nv.info._Z6RotatePiS_iiiid --------------------------
	.section	.nv.info._Z6RotatePiS_iiiid,"",@"SHT_CUDA_INFO"
	.sectionflags	@""
	.align	4


	//----- nvinfo : EIATTR_CUDA_API_VERSION
	.align		4
        /*0000*/ 	.byte	0x04, 0x37
        /*0002*/ 	.short	(.L_13 - .L_12)
.L_12:
        /*0004*/ 	.word	0x00000082


	//----- nvinfo : EIATTR_KPARAM_INFO
	.align		4
.L_13:
        /*0008*/ 	.byte	0x04, 0x17
        /*000a*/ 	.short	(.L_15 - .L_14)
.L_14:
        /*000c*/ 	.word	0x00000000
        /*0010*/ 	.short	0x0006
        /*0012*/ 	.short	0x0020
        /*0014*/ 	.byte	0x00, 0xf0, 0x21, 0x00


	//----- nvinfo : EIATTR_KPARAM_INFO
	.align		4
.L_15:
        /*0018*/ 	.byte	0x04, 0x17
        /*001a*/ 	.short	(.L_17 - .L_16)
.L_16:
        /*001c*/ 	.word	0x00000000
        /*0020*/ 	.short	0x0005
        /*0022*/ 	.short	0x001c
        /*0024*/ 	.byte	0x00, 0xf0, 0x11, 0x00


	//----- nvinfo : EIATTR_KPARAM_INFO
	.align		4
.L_17:
        /*0028*/ 	.byte	0x04, 0x17
        /*002a*/ 	.short	(.L_19 - .L_18)
.L_18:
        /*002c*/ 	.word	0x00000000
        /*0030*/ 	.short	0x0004
        /*0032*/ 	.short	0x0018
        /*0034*/ 	.byte	0x00, 0xf0, 0x11, 0x00


	//----- nvinfo : EIATTR_KPARAM_INFO
	.align		4
.L_19:
        /*0038*/ 	.byte	0x04, 0x17
        /*003a*/ 	.short	(.L_21 - .L_20)
.L_20:
        /*003c*/ 	.word	0x00000000
        /*0040*/ 	.short	0x0003
        /*0042*/ 	.short	0x0014
        /*0044*/ 	.byte	0x00, 0xf0, 0x11, 0x00


	//----- nvinfo : EIATTR_KPARAM_INFO
	.align		4
.L_21:
        /*0048*/ 	.byte	0x04, 0x17
        /*004a*/ 	.short	(.L_23 - .L_22)
.L_22:
        /*004c*/ 	.word	0x00000000
        /*0050*/ 	.short	0x0002
        /*0052*/ 	.short	0x0010
        /*0054*/ 	.byte	0x00, 0xf0, 0x11, 0x00


	//----- nvinfo : EIATTR_KPARAM_INFO
	.align		4
.L_23:
        /*0058*/ 	.byte	0x04, 0x17
        /*005a*/ 	.short	(.L_25 - .L_24)
.L_24:
        /*005c*/ 	.word	0x00000000
        /*0060*/ 	.short	0x0001
        /*0062*/ 	.short	0x0008
        /*0064*/ 	.byte	0x00, 0xf5, 0x21, 0x00


	//----- nvinfo : EIATTR_KPARAM_INFO
	.align		4
.L_25:
        /*0068*/ 	.byte	0x04, 0x17
        /*006a*/ 	.short	(.L_27 - .L_26)
.L_26:
        /*006c*/ 	.word	0x00000000
        /*0070*/ 	.short	0x0000
        /*0072*/ 	.short	0x0000
        /*0074*/ 	.byte	0x00, 0xf5, 0x21, 0x00


	//----- nvinfo : EIATTR_SPARSE_MMA_MASK
	.align		4
.L_27:
        /*0078*/ 	.byte	0x03, 0x50
        /*007a*/ 	.short	0x0000


	//----- nvinfo : EIATTR_MAXREG_COUNT
	.align		4
        /*007c*/ 	.byte	0x03, 0x1b
        /*007e*/ 	.short	0x00ff


	//----- nvinfo : EIATTR_MERCURY_ISA_VERSION
	.align		4
        /*0080*/ 	.byte	0x03, 0x5f
        /*0082*/ 	.short	0x0101


	//----- nvinfo : EIATTR_VRC_CTA_INIT_COUNT
	.align		4
        /*0084*/ 	.byte	0x02, 0x4a
	.zero		1
	.zero		1


	//----- nvinfo : EIATTR_EXIT_INSTR_OFFSETS
	.align		4
        /*0088*/ 	.byte	0x04, 0x1c
        /*008a*/ 	.short	(.L_29 - .L_28)


	//   ....[0]....
.L_28:
        /*008c*/ 	.word	0x000007c0


	//   ....[1]....
        /*0090*/ 	.word	0x000024c0


	//----- nvinfo : EIATTR_CRS_STACK_SIZE
	.align		4
.L_29:
        /*0094*/ 	.byte	0x04, 0x1e
        /*0096*/ 	.short	(.L_31 - .L_30)
.L_30:
        /*0098*/ 	.word	0x00000000


	//----- nvinfo : EIATTR_CBANK_PARAM_SIZE
	.align		4
.L_31:
        /*009c*/ 	.byte	0x03, 0x19
        /*009e*/ 	.short	0x0028


	//----- nvinfo : EIATTR_PARAM_CBANK
	.align		4
        /*00a0*/ 	.byte	0x04, 0x0a
        /*00a2*/ 	.short	(.L_33 - .L_32)
	.align		4
.L_32:
        /*00a4*/ 	.word	index@(.nv.constant0._Z6RotatePiS_iiiid)
        /*00a8*/ 	.short	0x0380
        /*00aa*/ 	.short	0x0028


	//----- nvinfo : EIATTR_SW_WAR
	.align		4
.L_33:
        /*00ac*/ 	.byte	0x04, 0x36
        /*00ae*/ 	.short	(.L_35 - .L_34)
.L_34:
        /*00b0*/ 	.word	0x00000008
.L_35:


//--------------------- .nv.callgraph             --------------------------
	.section	.nv.callgraph,"",@"SHT_CUDA_CALLGRAPH"
	.align	4
	.sectionentsize	8
	.align		4
        /*0000*/ 	.word	0x00000000
	.align		4
        /*0004*/ 	.word	0xffffffff
	.align		4
        /*0008*/ 	.word	0x00000000
	.align		4
        /*000c*/ 	.word	0xfffffffe
	.align		4
        /*0010*/ 	.word	0x00000000
	.align		4
        /*0014*/ 	.word	0xfffffffd
	.align		4
        /*0018*/ 	.word	0x00000000
	.align		4
        /*001c*/ 	.word	0xfffffffc


//--------------------- .nv.constant4             --------------------------
	.section	.nv.constant4,"a",@progbits
	.align	8
	.align		8
.nv.constant4:
        /*0000*/ 	.dword	__cudart_i2opi_d
	.align		8
        /*0008*/ 	.dword	__cudart_sin_cos_coeffs


//--------------------- .text._Z6RotatePiS_iiiid  --------------------------
	.section	.text._Z6RotatePiS_iiiid,"ax",@progbits
	.align	128
        .global         _Z6RotatePiS_iiiid
        .type           _Z6RotatePiS_iiiid,@function
        .size           _Z6RotatePiS_iiiid,(.L_x_56 - _Z6RotatePiS_iiiid)
        .other          _Z6RotatePiS_iiiid,@"STO_CUDA_ENTRY STV_DEFAULT"
_Z6RotatePiS_iiiid:
.text._Z6RotatePiS_iiiid:
[----:B------:R-:W0:Y:S08]  /*0000*/  LDC R1, c[0x0][0x37c] ;  /* 0x0000df00ff017b82 */ /* 0x000e300000000800 */
[----:B------:R-:W1:Y:S01]  /*0010*/  LDC.64 R8, c[0x0][0x3a0] ;  /* 0x0000e800ff087b82 */ /* 0x000e620000000a00 */
[----:B------:R-:W2:Y:S01]  /*0020*/  LDCU.64 UR6, c[0x0][0x358] ;  /* 0x00006b00ff0677ac */ /* 0x000ea20008000a00 */
[----:B0-----:R-:W-:-:S06]  /*0030*/  VIADD R1, R1, 0xffffffd8 ;  /* 0xffffffd801017836 */ /* 0x001fcc0000000000 */
[----:B------:R-:W0:Y:S08]  /*0040*/  LDC R10, c[0x0][0x3a0] ;  /* 0x0000e800ff0a7b82 */ /* 0x000e300000000800 */
[----:B------:R-:W3:Y:S01]  /*0050*/  LDC R12, c[0x0][0x3a4] ;  /* 0x0000e900ff0c7b82 */ /* 0x000ee20000000800 */
[----:B-1----:R-:W-:-:S14]  /*0060*/  DSETP.NEU.AND P0, PT, |R8|, +INF , PT ;  /* 0x7ff000000800742a */ /* 0x002fdc0003f0d200 */
[----:B------:R-:W-:Y:S01]  /*0070*/  @!P0 DMUL R2, RZ, R8 ;  /* 0x00000008ff028228 */ /* 0x000fe20000000000 */
[----:B------:R-:W-:Y:S01]  /*0080*/  @!P0 IMAD.MOV.U32 R0, RZ, RZ, RZ ;  /* 0x000000ffff008224 */ /* 0x000fe200078e00ff */
[----:B--2---:R-:W-:Y:S09]  /*0090*/  @!P0 BRA `(.L_x_0) ;  /* 0x0000000000488947 */ /* 0x004ff20003800000 */
[----:B------:R-:W-:Y:S01]  /*00a0*/  UMOV UR4, 0x6dc9c883 ;  /* 0x6dc9c88300047882 */ /* 0x000fe20000000000 */
[----:B------:R-:W-:Y:S01]  /*00b0*/  UMOV UR5, 0x3fe45f30 ;  /* 0x3fe45f3000057882 */ /* 0x000fe20000000000 */
[C---:B------:R-:W-:Y:S02]  /*00c0*/  DSETP.GE.AND P0, PT, |R8|.reuse, 2.14748364800000000000e+09, PT ;  /* 0x41e000000800742a */ /* 0x040fe40003f06200 */
[----:B------:R-:W-:Y:S01]  /*00d0*/  DMUL R4, R8, UR4 ;  /* 0x0000000408047c28 */ /* 0x000fe20008000000 */
[----:B------:R-:W-:Y:S01]  /*00e0*/  UMOV UR4, 0x54442d18 ;  /* 0x54442d1800047882 */ /* 0x000fe20000000000 */
[----:B------:R-:W-:-:S04]  /*00f0*/  UMOV UR5, 0x3ff921fb ;  /* 0x3ff921fb00057882 */ /* 0x000fc80000000000 */
[----:B------:R-:W1:Y:S08]  /*0100*/  F2I.F64 R0, R4 ;  /* 0x0000000400007311 */ /* 0x000e700000301100 */
[----:B-1----:R-:W1:Y:S02]  /*0110*/  I2F.F64 R2, R0 ;  /* 0x0000000000027312 */ /* 0x002e640000201c00 */
[----:B-1----:R-:W-:Y:S01]  /*0120*/  DFMA R6, R2, -UR4, R8 ;  /* 0x8000000402067c2b */ /* 0x002fe20008000008 */
[----:B------:R-:W-:Y:S01]  /*0130*/  UMOV UR4, 0x33145c00 ;  /* 0x33145c0000047882 */ /* 0x000fe20000000000 */
[----:B------:R-:W-:-:S06]  /*0140*/  UMOV UR5, 0x3c91a626 ;  /* 0x3c91a62600057882 */ /* 0x000fcc0000000000 */
[----:B------:R-:W-:Y:S01]  /*0150*/  DFMA R6, R2, -UR4, R6 ;  /* 0x8000000402067c2b */ /* 0x000fe20008000006 */
[----:B------:R-:W-:Y:S01]  /*0160*/  UMOV UR4, 0x252049c0 ;  /* 0x252049c000047882 */ /* 0x000fe20000000000 */
[----:B------:R-:W-:-:S06]  /*0170*/  UMOV UR5, 0x397b839a ;  /* 0x397b839a00057882 */ /* 0x000fcc0000000000 */
[----:B------:R-:W-:Y:S01]  /*0180*/  DFMA R2, R2, -UR4, R6 ;  /* 0x8000000402027c2b */ /* 0x000fe20008000006 */
[----:B------:R-:W-:Y:S10]  /*0190*/  @!P0 BRA `(.L_x_0) ;  /* 0x0000000000088947 */ /* 0x000ff40003800000 */
[----:B------:R-:W-:-:S07]  /*01a0*/  MOV R14, 0x1c0 ;  /* 0x000001c0000e7802 */ /* 0x000fce0000000f00 */
[----:B0--3--:R-:W-:Y:S05]  /*01b0*/  CALL.REL.NOINC `($_Z6RotatePiS_iiiid$__internal_trig_reduction_slowpathd) ;  /* 0x00000028006c7944 */ /* 0x009fea0003c00000 */
.L_x_0:
[----:B------:R-:W1:Y:S01]  /*01c0*/  LDCU.64 UR4, c[0x4][0x8] ;  /* 0x01000100ff0477ac */ /* 0x000e620008000a00 */
[----:B------:R-:W-:-:S05]  /*01d0*/  IMAD.SHL.U32 R4, R0, 0x40, RZ ;  /* 0x0000004000047824 */ /* 0x000fca00078e00ff */
[----:B------:R-:W-:-:S04]  /*01e0*/  LOP3.LUT R4, R4, 0x40, RZ, 0xc0, !PT ;  /* 0x0000004004047812 */ /* 0x000fc800078ec0ff */
[----:B-1----:R-:W-:-:S05]  /*01f0*/  IADD3 R14, P0, PT, R4, UR4, RZ ;  /* 0x00000004040e7c10 */ /* 0x002fca000ff1e0ff */
[----:B------:R-:W-:-:S05]  /*0200*/  IMAD.X R15, RZ, RZ, UR5, P0 ;  /* 0x00000005ff0f7e24 */ /* 0x000fca00080e06ff */
[----:B------:R-:W2:Y:S04]  /*0210*/  LDG.E.128.CONSTANT R16, desc[UR6][R14.64] ;  /* 0x000000060e107981 */ /* 0x000ea8000c1e9d00 */
[----:B------:R-:W4:Y:S04]  /*0220*/  LDG.E.128.CONSTANT R20, desc[UR6][R14.64+0x10] ;  /* 0x000010060e147981 */ /* 0x000f28000c1e9d00 */
[----:B------:R-:W5:Y:S01]  /*0230*/  LDG.E.128.CONSTANT R4, desc[UR6][R14.64+0x20] ;  /* 0x000020060e047981 */ /* 0x000f62000c1e9d00 */
[----:B------:R-:W-:Y:S01]  /*0240*/  LOP3.LUT R8, R0, 0x1, RZ, 0xc0, !PT ;  /* 0x0000000100087812 */ /* 0x000fe200078ec0ff */
[----:B------:R-:W-:-:S02]  /*0250*/  IMAD.MOV.U32 R24, RZ, RZ, 0x20fd8164 ;  /* 0x20fd8164ff187424 */ /* 0x000fc400078e00ff */
[----:B------:R-:W-:Y:S01]  /*0260*/  IMAD.MOV.U32 R11, RZ, RZ, 0x3da8ff83 ;  /* 0x3da8ff83ff0b7424 */ /* 0x000fe200078e00ff */
[----:B------:R-:W-:Y:S01]  /*0270*/  ISETP.NE.U32.AND P0, PT, R8, 0x1, PT ;  /* 0x000000010800780c */ /* 0x000fe20003f05070 */
[----:B------:R-:W-:-:S03]  /*0280*/  DMUL R8, R2, R2 ;  /* 0x0000000202087228 */ /* 0x000fc60000000000 */
[----:B------:R-:W-:Y:S02]  /*0290*/  FSEL R24, R24, -8.06006814911005101289e+34, !P0 ;  /* 0xf9785eba18187808 */ /* 0x000fe40004000000 */
[----:B------:R-:W-:-:S06]  /*02a0*/  FSEL R25, -R11, 0.11223486810922622681, !P0 ;  /* 0x3de5db650b197808 */ /* 0x000fcc0004000100 */
[----:B--2---:R-:W-:-:S08]  /*02b0*/  DFMA R16, R8, R24, R16 ;  /* 0x000000180810722b */ /* 0x004fd00000000010 */
[----:B------:R-:W-:-:S08]  /*02c0*/  DFMA R16, R8, R16, R18 ;  /* 0x000000100810722b */ /* 0x000fd00000000012 */
[----:B----4-:R-:W-:-:S08]  /*02d0*/  DFMA R16, R8, R16, R20 ;  /* 0x000000100810722b */ /* 0x010fd00000000014 */
[----:B------:R-:W-:-:S08]  /*02e0*/  DFMA R16, R8, R16, R22 ;  /* 0x000000100810722b */ /* 0x000fd00000000016 */
[C---:B-----5:R-:W-:Y:S01]  /*02f0*/  DFMA R16, R8.reuse, R16, R4 ;  /* 0x000000100810722b */ /* 0x060fe20000000004 */
[----:B------:R-:W1:Y:S07]  /*0300*/  LDC.64 R4, c[0x0][0x3a0] ;  /* 0x0000e800ff047b82 */ /* 0x000e6e0000000a00 */
[----:B------:R-:W-:-:S08]  /*0310*/  DFMA R6, R8, R16, R6 ;  /* 0x000000100806722b */ /* 0x000fd00000000006 */
[----:B------:R-:W-:Y:S02]  /*0320*/  DFMA R2, R6, R2, R2 ;  /* 0x000000020602722b */ /* 0x000fe40000000002 */
[----:B------:R-:W-:Y:S02]  /*0330*/  DFMA R6, R8, R6, 1 ;  /* 0x3ff000000806742b */ /* 0x000fe40000000006 */
[----:B-1----:R-:W-:-:S08]  /*0340*/  DSETP.NEU.AND P1, PT, |R4|, +INF , PT ;  /* 0x7ff000000400742a */ /* 0x002fd00003f2d200 */
[----:B------:R-:W-:Y:S02]  /*0350*/  FSEL R8, R6, R2, !P0 ;  /* 0x0000000206087208 */ /* 0x000fe40004000000 */
[----:B------:R-:W-:Y:S02]  /*0360*/  FSEL R9, R7, R3, !P0 ;  /* 0x0000000307097208 */ /* 0x000fe40004000000 */
[----:B------:R-:W-:-:S04]  /*0370*/  LOP3.LUT P0, RZ, R0, 0x2, RZ, 0xc0, !PT ;  /* 0x0000000200ff7812 */ /* 0x000fc8000780c0ff */
[----:B------:R-:W-:Y:S02]  /*0380*/  DADD R6, RZ, -R8 ;  /* 0x00000000ff067229 */ /* 0x000fe40000000808 */
[----:B------:R-:W-:Y:S01]  /*0390*/  @!P1 DMUL R2, RZ, R4 ;  /* 0x00000004ff029228 */ /* 0x000fe20000000000 */
[----:B------:R-:W-:-:S07]  /*03a0*/  @!P1 IMAD.MOV.U32 R0, RZ, RZ, 0x1 ;  /* 0x00000001ff009424 */ /* 0x000fce00078e00ff */
[----:B------:R-:W-:Y:S02]  /*03b0*/  FSEL R16, R8, R6, !P0 ;  /* 0x0000000608107208 */ /* 0x000fe40004000000 */
[----:B------:R-:W-:Y:S01]  /*03c0*/  FSEL R17, R9, R7, !P0 ;  /* 0x0000000709117208 */ /* 0x000fe20004000000 */
[----:B------:R-:W-:Y:S06]  /*03d0*/  @!P1 BRA `(.L_x_1) ;  /* 0x00000000004c9947 */ /* 0x000fec0003800000 */
        /* <DEDUP_REMOVED lines=18> */
.L_x_2:
[----:B------:R-:W-:-:S07]  /*0500*/  VIADD R0, R0, 0x1 ;  /* 0x0000000100007836 */ /* 0x000fce0000000000 */
.L_x_1:
[----:B------:R-:W1:Y:S01]  /*0510*/  LDCU.64 UR4, c[0x4][0x8] ;  /* 0x01000100ff0477ac */ /* 0x000e620008000a00 */
[C---:B------:R-:W-:Y:S01]  /*0520*/  IMAD.SHL.U32 R4, R0.reuse, 0x40, RZ ;  /* 0x0000004000047824 */ /* 0x040fe200078e00ff */
[----:B------:R-:W-:Y:S01]  /*0530*/  LOP3.LUT R18, R0, 0x1, RZ, 0xc0, !PT ;  /* 0x0000000100127812 */ /* 0x000fe200078ec0ff */
[----:B------:R-:W-:Y:S02]  /*0540*/  IMAD.MOV.U32 R22, RZ, RZ, 0x20fd8164 ;  /* 0x20fd8164ff167424 */ /* 0x000fe400078e00ff */
[----:B------:R-:W-:Y:S01]  /*0550*/  IMAD.MOV.U32 R23, RZ, RZ, 0x3da8ff83 ;  /* 0x3da8ff83ff177424 */ /* 0x000fe200078e00ff */
[----:B------:R-:W-:Y:S01]  /*0560*/  LOP3.LUT R4, R4, 0x40, RZ, 0xc0, !PT ;  /* 0x0000004004047812 */ /* 0x000fe200078ec0ff */
[----:B------:R-:W2:Y:S01]  /*0570*/  S2R R27, SR_CTAID.X ;  /* 0x00000000001b7919 */ /* 0x000ea20000002500 */
[----:B------:R-:W4:Y:S02]  /*0580*/  LDCU.128 UR8, c[0x0][0x390] ;  /* 0x00007200ff0877ac */ /* 0x000f240008000c00 */
[----:B-1----:R-:W-:-:S05]  /*0590*/  IADD3 R20, P0, PT, R4, UR4, RZ ;  /* 0x0000000404147c10 */ /* 0x002fca000ff1e0ff */
[----:B------:R-:W-:-:S05]  /*05a0*/  IMAD.X R21, RZ, RZ, UR5, P0 ;  /* 0x00000005ff157e24 */ /* 0x000fca00080e06ff */
[----:B0-----:R-:W5:Y:S04]  /*05b0*/  LDG.E.128.CONSTANT R8, desc[UR6][R20.64] ;  /* 0x0000000614087981 */ /* 0x001f68000c1e9d00 */
[----:B------:R-:W4:Y:S04]  /*05c0*/  LDG.E.128.CONSTANT R4, desc[UR6][R20.64+0x10] ;  /* 0x0000100614047981 */ /* 0x000f28000c1e9d00 */
[----:B---3--:R0:W3:Y:S01]  /*05d0*/  LDG.E.128.CONSTANT R12, desc[UR6][R20.64+0x20] ;  /* 0x00002006140c7981 */ /* 0x0080e2000c1e9d00 */
[----:B------:R-:W-:Y:S01]  /*05e0*/  ISETP.NE.U32.AND P1, PT, R18, 0x1, PT ;  /* 0x000000011200780c */ /* 0x000fe20003f25070 */
[----:B------:R-:W-:Y:S01]  /*05f0*/  DMUL R18, R2, R2 ;  /* 0x0000000202127228 */ /* 0x000fe20000000000 */
[----:B------:R-:W1:Y:S02]  /*0600*/  LDCU UR4, c[0x0][0x364] ;  /* 0x00006c80ff0477ac */ /* 0x000e640008000800 */
[----:B------:R-:W-:-:S02]  /*0610*/  FSEL R22, R22, -8.06006814911005101289e+34, !P1 ;  /* 0xf9785eba16167808 */ /* 0x000fc40004800000 */
[----:B------:R-:W-:Y:S01]  /*0620*/  FSEL R23, -R23, 0.11223486810922622681, !P1 ;  /* 0x3de5db6517177808 */ /* 0x000fe20004800100 */
[----:B------:R-:W2:Y:S01]  /*0630*/  LDCU UR5, c[0x0][0x360] ;  /* 0x00006c00ff0577ac */ /* 0x000ea20008000800 */
[----:B0-----:R-:W2:Y:S02]  /*0640*/  S2R R20, SR_TID.X ;  /* 0x0000000000147919 */ /* 0x001ea40000002100 */
[----:B--2---:R-:W-:Y:S02]  /*0650*/  IMAD R27, R27, UR5, R20 ;  /* 0x000000051b1b7c24 */ /* 0x004fe4000f8e0214 */
[C---:B-----5:R-:W-:Y:S01]  /*0660*/  DFMA R8, R18.reuse, R22, R8 ;  /* 0x000000161208722b */ /* 0x060fe20000000008 */
[----:B------:R-:W1:Y:S07]  /*0670*/  S2R R22, SR_CTAID.Y ;  /* 0x0000000000167919 */ /* 0x000e6e0000002600 */
[C---:B------:R-:W-:Y:S01]  /*0680*/  DFMA R8, R18.reuse, R8, R10 ;  /* 0x000000081208722b */ /* 0x040fe2000000000a */
[----:B----4-:R-:W0:Y:S07]  /*0690*/  I2F.F64 R10, UR11 ;  /* 0x0000000b000a7d12 */ /* 0x010e2e0008201c00 */
[----:B------:R-:W-:-:S02]  /*06a0*/  DFMA R4, R18, R8, R4 ;  /* 0x000000081204722b */ /* 0x000fc40000000004 */
[----:B------:R-:W1:Y:S06]  /*06b0*/  S2R R9, SR_TID.Y ;  /* 0x0000000000097919 */ /* 0x000e6c0000002200 */
[----:B------:R-:W-:-:S08]  /*06c0*/  DFMA R4, R18, R4, R6 ;  /* 0x000000041204722b */ /* 0x000fd00000000006 */
[C---:B---3--:R-:W-:Y:S01]  /*06d0*/  DFMA R4, R18.reuse, R4, R12 ;  /* 0x000000041204722b */ /* 0x048fe2000000000c */
[----:B------:R-:W2:Y:S07]  /*06e0*/  I2F.F64 R12, UR10 ;  /* 0x0000000a000c7d12 */ /* 0x000eae0008201c00 */
[----:B------:R-:W-:-:S08]  /*06f0*/  DFMA R4, R18, R4, R14 ;  /* 0x000000041204722b */ /* 0x000fd0000000000e */
[----:B------:R-:W-:Y:S01]  /*0700*/  DFMA R6, R4, R2, R2 ;  /* 0x000000020406722b */ /* 0x000fe20000000002 */
[----:B-1----:R-:W-:Y:S01]  /*0710*/  IMAD R8, R22, UR4, R9 ;  /* 0x0000000416087c24 */ /* 0x002fe2000f8e0209 */
[----:B------:R-:W-:Y:S01]  /*0720*/  DFMA R4, R18, R4, 1 ;  /* 0x3ff000001204742b */ /* 0x000fe20000000004 */
[----:B------:R-:W1:Y:S01]  /*0730*/  I2F.F64 R2, UR8 ;  /* 0x0000000800027d12 */ /* 0x000e620008201c00 */
[----:B0-----:R-:W-:Y:S02]  /*0740*/  DMUL R18, R10, 0.5 ;  /* 0x3fe000000a127828 */ /* 0x001fe40000000000 */
[----:B------:R-:W-:-:S04]  /*0750*/  ISETP.GT.AND P0, PT, R8, UR11, PT ;  /* 0x0000000b08007c0c */ /* 0x000fc8000bf04270 */
[C---:B------:R-:W-:Y:S02]  /*0760*/  ISETP.GT.OR P0, PT, R27.reuse, UR10, P0 ;  /* 0x0000000a1b007c0c */ /* 0x040fe40008704670 */
[----:B------:R-:W-:Y:S02]  /*0770*/  FSEL R22, R4, R6, !P1 ;  /* 0x0000000604167208 */ /* 0x000fe40004800000 */
[----:B------:R-:W-:Y:S02]  /*0780*/  ISETP.LT.OR P0, PT, R27, RZ, P0 ;  /* 0x000000ff1b00720c */ /* 0x000fe40000701670 */
[----:B------:R-:W-:Y:S02]  /*0790*/  FSEL R23, R5, R7, !P1 ;  /* 0x0000000705177208 */ /* 0x000fe40004800000 */
[----:B------:R-:W0:Y:S04]  /*07a0*/  I2F.F64 R4, UR9 ;  /* 0x0000000900047d12 */ /* 0x000e280008201c00 */
[----:B------:R-:W-:-:S05]  /*07b0*/  DADD R10, RZ, -R22 ;  /* 0x00000000ff0a7229 */ /* 0x000fca0000000816 */
[----:B-12---:R-:W-:Y:S06]  /*07c0*/  @P0 EXIT ;  /* 0x000000000000094d */ /* 0x006fec0003800000 */
[----:B------:R-:W1:Y:S01]  /*07d0*/  I2F.F64.U32 R6, R27 ;  /* 0x0000001b00067312 */ /* 0x000e620000201800 */
[----:B------:R-:W-:Y:S01]  /*07e0*/  LOP3.LUT P0, RZ, R0, 0x2, RZ, 0xc0, !PT ;  /* 0x0000000200ff7812 */ /* 0x000fe2000780c0ff */
[-C--:B------:R-:W-:Y:S01]  /*07f0*/  DMUL R20, R16, R18.reuse ;  /* 0x0000001210147228 */ /* 0x080fe20000000000 */
[----:B------:R-:W-:Y:S01]  /*0800*/  IMAD.MOV R0, RZ, RZ, -R27 ;  /* 0x000000ffff007224 */ /* 0x000fe200078e0a1b */
[C---:B------:R-:W-:Y:S01]  /*0810*/  DMUL R14, R12.reuse, -0.5 ;  /* 0xbfe000000c0e7828 */ /* 0x040fe20000000000 */
[----:B------:R-:W-:Y:S01]  /*0820*/  FSEL R10, R22, R10, !P0 ;  /* 0x0000000a160a7208 */ /* 0x000fe20004000000 */
[----:B------:R-:W-:Y:S01]  /*0830*/  DMUL R12, R12, 0.5 ;  /* 0x3fe000000c0c7828 */ /* 0x000fe20000000000 */
[----:B------:R-:W-:Y:S01]  /*0840*/  FSEL R11, R23, R11, !P0 ;  /* 0x0000000b170b7208 */ /* 0x000fe20004000000 */
[----:B------:R-:W2:Y:S01]  /*0850*/  I2F.F64.U32 R8, R8 ;  /* 0x0000000800087312 */ /* 0x000ea20000201800 */
[----:B------:R-:W-:Y:S04]  /*0860*/  BSSY.RECONVERGENT B0, `(.L_x_3) ;  /* 0x00001bb000007945 */ /* 0x000fe80003800200 */
[----:B------:R-:W-:-:S02]  /*0870*/  DMUL R18, R10, R18 ;  /* 0x000000120a127228 */ /* 0x000fc40000000000 */
[C---:B------:R-:W-:Y:S01]  /*0880*/  DFMA R14, R10.reuse, R14, -R20 ;  /* 0x0000000e0a0e722b */ /* 0x040fe20000000814 */
[----:B------:R3:W4:Y:S01]  /*0890*/  I2F.F64 R20, R0 ;  /* 0x0000000000147312 */ /* 0x0007220000201c00 */
[----:B-1----:R-:W-:-:S04]  /*08a0*/  DMUL R6, R10, R6 ;  /* 0x000000060a067228 */ /* 0x002fc80000000000 */
[----:B------:R-:W-:Y:S02]  /*08b0*/  DFMA R12, R16, R12, -R18 ;  /* 0x0000000c100c722b */ /* 0x000fe40000000812 */
[-C--:B--2---:R-:W-:Y:S02]  /*08c0*/  DMUL R10, R10, R8.reuse ;  /* 0x000000080a0a7228 */ /* 0x084fe40000000000 */
[----:B------:R-:W-:Y:S01]  /*08d0*/  DFMA R2, R2, 0.5, R14 ;  /* 0x3fe000000202782b */ /* 0x000fe2000000000e */
[----:B---3--:R-:W-:Y:S01]  /*08e0*/  I2FP.F32.S32 R0, UR9 ;  /* 0x0000000900007c45 */ /* 0x008fe20008201400 */
[----:B------:R-:W-:Y:S02]  /*08f0*/  DFMA R6, R16, R8, R6 ;  /* 0x000000081006722b */ /* 0x000fe40000000006 */
[----:B0-----:R-:W-:Y:S02]  /*0900*/  DFMA R4, R4, 0.5, R12 ;  /* 0x3fe000000404782b */ /* 0x001fe4000000000c */
[----:B----4-:R-:W-:-:S04]  /*0910*/  DFMA R10, R16, R20, R10 ;  /* 0x00000014100a722b */ /* 0x010fc8000000000a */
[----:B------:R-:W-:Y:S01]  /*0920*/  DADD R6, R2, R6 ;  /* 0x0000000002067229 */ /* 0x000fe20000000006 */
[----:B------:R-:W-:-:S03]  /*0930*/  I2FP.F32.S32 R3, UR8 ;  /* 0x0000000800037c45 */ /* 0x000fc60008201400 */
[----:B------:R-:W-:Y:S01]  /*0940*/  DADD R10, R4, R10 ;  /* 0x00000000040a7229 */ /* 0x000fe2000000000a */
[----:B------:R-:W-:-:S05]  /*0950*/  IMAD.MOV.U32 R5, RZ, RZ, 0x1 ;  /* 0x00000001ff057424 */ /* 0x000fca00078e00ff */
[----:B------:R-:W0:Y:S08]  /*0960*/  F2F.F32.F64 R6, R6 ;  /* 0x0000000600067310 */ /* 0x000e300000301000 */
[----:B------:R-:W1:Y:S01]  /*0970*/  F2F.F32.F64 R35, R10 ;  /* 0x0000000a00237310 */ /* 0x000e620000301000 */
[----:B0-----:R-:W-:-:S04]  /*0980*/  FSETP.GE.AND P0, PT, R6, R3, PT ;  /* 0x000000030600720b */ /* 0x001fc80003f06000 */
[----:B------:R-:W-:Y:S02]  /*0990*/  FSETP.LT.OR P0, PT, R6, RZ, P0 ;  /* 0x000000ff0600720b */ /* 0x000fe40000701400 */
[----:B-1----:R-:W-:-:S04]  /*09a0*/  FSETP.GE.AND P1, PT, R35, R0, PT ;  /* 0x000000002300720b */ /* 0x002fc80003f26000 */
[----:B------:R-:W-:-:S04]  /*09b0*/  FSETP.LT.OR P1, PT, R35, RZ, P1 ;  /* 0x000000ff2300720b */ /* 0x000fc80000f21400 */
[----:B------:R-:W-:-:S13]  /*09c0*/  PLOP3.LUT P0, PT, P0, P1, PT, 0xf8, 0x8f ;  /* 0x00000000008f781c */ /* 0x000fda0000703f70 */
[----:B------:R-:W-:Y:S05]  /*09d0*/  @P0 BRA `(.L_x_4) ;  /* 0x00000018008c0947 */ /* 0x000fea0003800000 */
[----:B------:R-:W0:Y:S01]  /*09e0*/  F2I.TRUNC.NTZ R5, R6 ;  /* 0x0000000600057305 */ /* 0x000e22000020f100 */
[----:B------:R-:W-:Y:S01]  /*09f0*/  BSSY.RELIABLE B1, `(.L_x_5) ;  /* 0x000000e000017945 */ /* 0x000fe20003800100 */
[----:B0-----:R-:W-:-:S04]  /*0a00*/  I2FP.F32.S32 R3, R5 ;  /* 0x0000000500037245 */ /* 0x001fc80000201400 */
[----:B------:R-:W-:-:S13]  /*0a10*/  FSETP.NEU.AND P0, PT, R3, R6, PT ;  /* 0x000000060300720b */ /* 0x000fda0003f0d000 */
[----:B------:R-:W-:Y:S05]  /*0a20*/  @P0 BRA `(.L_x_6) ;  /* 0x0000000000280947 */ /* 0x000fea0003800000 */
[----:B------:R-:W0:Y:S02]  /*0a30*/  F2I.TRUNC.NTZ R4, R35 ;  /* 0x0000002300047305 */ /* 0x000e24000020f100 */
[----:B0-----:R-:W-:-:S04]  /*0a40*/  I2FP.F32.S32 R0, R4 ;  /* 0x0000000400007245 */ /* 0x001fc80000201400 */
[----:B------:R-:W-:-:S13]  /*0a50*/  FSETP.NEU.AND P0, PT, R0, R35, PT ;  /* 0x000000230000720b */ /* 0x000fda0003f0d000 */
[----:B------:R-:W-:Y:S05]  /*0a60*/  @!P0 BREAK.RELIABLE B1 ;  /* 0x0000000000018942 */ /* 0x000fea0003800100 */
[----:B------:R-:W-:Y:S05]  /*0a70*/  @P0 BRA `(.L_x_6) ;  /* 0x0000000000140947 */ /* 0x000fea0003800000 */
[----:B------:R-:W0:Y:S01]  /*0a80*/  LDC.64 R2, c[0x0][0x380] ;  /* 0x0000e000ff027b82 */ /* 0x000e220000000a00 */
[----:B------:R-:W-:-:S04]  /*0a90*/  IMAD R5, R4, UR8, R5 ;  /* 0x0000000804057c24 */ /* 0x000fc8000f8e0205 */
[----:B0-----:R-:W-:-:S05]  /*0aa0*/  IMAD.WIDE R2, R5, 0x4, R2 ;  /* 0x0000000405027825 */ /* 0x001fca00078e0202 */
[----:B------:R2:W5:Y:S01]  /*0ab0*/  LDG.E R5, desc[UR6][R2.64] ;  /* 0x0000000602057981 */ /* 0x000562000c1e1900 */
[----:B------:R-:W-:Y:S05]  /*0ac0*/  BRA `(.L_x_4) ;  /* 0x0000001800507947 */ /* 0x000fea0003800000 */
.L_x_6:
[----:B------:R-:W-:Y:S05]  /*0ad0*/  BSYNC.RELIABLE B1 ;  /* 0x0000000000017941 */ /* 0x000fea0003800100 */
.L_x_5:
[----:B------:R-:W0:Y:S01]  /*0ae0*/  F2I.FLOOR.NTZ R34, R35 ;  /* 0x0000002300227305 */ /* 0x000e220000207100 */
[----:B------:R-:W1:Y:S01]  /*0af0*/  LDC.64 R36, c[0x0][0x380] ;  /* 0x0000e000ff247b82 */ /* 0x000e620000000a00 */
[----:B------:R-:W-:Y:S02]  /*0b00*/  UIADD3 UR5, UPT, UPT, UR9, -0x1, URZ ;  /* 0xffffffff09057890 */ /* 0x000fe4000fffe0ff */
[----:B------:R-:W-:-:S04]  /*0b10*/  UIADD3 UR4, UPT, UPT, UR8, -0x1, URZ ;  /* 0xffffffff08047890 */ /* 0x000fc8000fffe0ff */
[----:B------:R-:W2:Y:S01]  /*0b20*/  F2I.FLOOR.NTZ R7, R6 ;  /* 0x0000000600077305 */ /* 0x000ea20000207100 */
[C---:B0-----:R-:W-:Y:S01]  /*0b30*/  ISETP.GT.AND P1, PT, R34.reuse, RZ, PT ;  /* 0x000000ff2200720c */ /* 0x041fe20003f24270 */
[C---:B------:R-:W-:Y:S01]  /*0b40*/  VIADD R2, R34.reuse, 0xffffffff ;  /* 0xffffffff22027836 */ /* 0x040fe20000000000 */
[C---:B------:R-:W-:Y:S01]  /*0b50*/  ISETP.GE.AND P2, PT, R34.reuse, UR5, PT ;  /* 0x0000000522007c0c */ /* 0x040fe2000bf46270 */
[C---:B------:R-:W-:Y:S01]  /*0b60*/  VIADD R3, R34.reuse, 0x2 ;  /* 0x0000000222037836 */ /* 0x040fe20000000000 */
[----:B--2---:R-:W-:Y:S01]  /*0b70*/  ISETP.GT.AND P0, PT, R7, RZ, PT ;  /* 0x000000ff0700720c */ /* 0x004fe20003f04270 */
[----:B------:R-:W-:-:S03]  /*0b80*/  IMAD R19, R34, UR8, R7 ;  /* 0x0000000822137c24 */ /* 0x000fc6000f8e0207 */
[----:B------:R-:W-:Y:S02]  /*0b90*/  ISETP.GE.AND P3, PT, R3, UR9, PT ;  /* 0x0000000903007c0c */ /* 0x000fe4000bf66270 */
[----:B------:R-:W-:-:S03]  /*0ba0*/  SEL R0, RZ, 0xffffffff, !P0 ;  /* 0xffffffffff007807 */ /* 0x000fc60004000000 */
[----:B------:R-:W-:Y:S01]  /*0bb0*/  @!P1 IMAD.MOV R2, RZ, RZ, R34 ;  /* 0x000000ffff029224 */ /* 0x000fe200078e0222 */
[----:B------:R-:W-:-:S03]  /*0bc0*/  ISETP.GE.AND P0, PT, R7, UR4, PT ;  /* 0x0000000407007c0c */ /* 0x000fc6000bf06270 */
[----:B------:R-:W-:Y:S02]  /*0bd0*/  IMAD R9, R2, UR8, R7 ;  /* 0x0000000802097c24 */ /* 0x000fe4000f8e0207 */
[----:B------:R-:W-:Y:S01]  /*0be0*/  VIADD R2, R7, 0x2 ;  /* 0x0000000207027836 */ /* 0x000fe20000000000 */
[----:B------:R-:W-:Y:S01]  /*0bf0*/  SEL R3, RZ, 0x1, P2 ;  /* 0x00000001ff037807 */ /* 0x000fe20001000000 */
[C---:B------:R-:W-:Y:S02]  /*0c00*/  IMAD.IADD R5, R0.reuse, 0x1, R9 ;  /* 0x0000000100057824 */ /* 0x040fe400078e0209 */
[----:B------:R-:W-:Y:S01]  /*0c10*/  IMAD.IADD R11, R0, 0x1, R19 ;  /* 0x00000001000b7824 */ /* 0x000fe200078e0213 */
[----:B------:R-:W-:Y:S01]  /*0c20*/  ISETP.GE.AND P1, PT, R2, UR8, PT ;  /* 0x0000000802007c0c */ /* 0x000fe2000bf26270 */
[--C-:B-1----:R-:W-:Y:S01]  /*0c30*/  IMAD.WIDE R18, R19, 0x4, R36.reuse ;  /* 0x0000000413127825 */ /* 0x102fe200078e0224 */
[----:B------:R-:W-:Y:S02]  /*0c40*/  SEL R2, RZ, 0x1, P0 ;  /* 0x00000001ff027807 */ /* 0x000fe40000000000 */
[----:B------:R-:W-:Y:S01]  /*0c50*/  SEL R29, RZ, 0x4, P0 ;  /* 0x00000004ff1d7807 */ /* 0x000fe20000000000 */
[----:B------:R-:W-:Y:S01]  /*0c60*/  IMAD.WIDE R4, R5, 0x4, R36 ;  /* 0x0000000405047825 */ /* 0x000fe200078e0224 */
[----:B------:R-:W-:Y:S01]  /*0c70*/  SEL R15, R2, 0x2, P1 ;  /* 0x00000002020f7807 */ /* 0x000fe20000800000 */
[----:B------:R-:W5:Y:S02]  /*0c80*/  LDG.E R22, desc[UR6][R18.64] ;  /* 0x0000000612167981 */ /* 0x000f64000c1e1900 */
[----:B------:R-:W-:Y:S01]  /*0c90*/  IMAD.IADD R12, R34, 0x1, R3 ;  /* 0x00000001220c7824 */ /* 0x000fe200078e0203 */
[----:B------:R-:W-:Y:S01]  /*0ca0*/  SEL R3, R3, 0x2, P3 ;  /* 0x0000000203037807 */ /* 0x000fe20001800000 */
[--C-:B------:R-:W-:Y:S01]  /*0cb0*/  IMAD.WIDE R8, R9, 0x4, R36.reuse ;  /* 0x0000000409087825 */ /* 0x100fe200078e0224 */
[----:B------:R-:W-:Y:S01]  /*0cc0*/  IADD3 R2, P2, PT, R18, R29, RZ ;  /* 0x0000001d12027210 */ /* 0x000fe20007f5e0ff */
[----:B------:R0:W5:Y:S02]  /*0cd0*/  LDG.E R25, desc[UR6][R4.64] ;  /* 0x0000000604197981 */ /* 0x000164000c1e1900 */
[----:B------:R-:W-:-:S02]  /*0ce0*/  IMAD.WIDE R10, R11, 0x4, R36 ;  /* 0x000000040b0a7825 */ /* 0x000fc400078e0224 */
[----:B------:R-:W5:Y:S02]  /*0cf0*/  LDG.E R24, desc[UR6][R8.64] ;  /* 0x0000000608187981 */ /* 0x000f64000c1e1900 */
[----:B------:R-:W-:Y:S02]  /*0d00*/  IMAD.SHL.U32 R15, R15, 0x4, RZ ;  /* 0x000000040f0f7824 */ /* 0x000fe400078e00ff */
[----:B------:R1:W5:Y:S01]  /*0d10*/  LDG.E R26, desc[UR6][R10.64] ;  /* 0x000000060a1a7981 */ /* 0x000362000c1e1900 */
[----:B0-----:R-:W-:Y:S01]  /*0d20*/  IMAD R5, R12, UR8, R7 ;  /* 0x000000080c057c24 */ /* 0x001fe2000f8e0207 */
[----:B------:R-:W-:Y:S01]  /*0d30*/  IADD3 R12, P0, PT, R8, R29, RZ ;  /* 0x0000001d080c7210 */ /* 0x000fe20007f1e0ff */
[----:B------:R-:W-:Y:S02]  /*0d40*/  IMAD.IADD R4, R34, 0x1, R3 ;  /* 0x0000000122047824 */ /* 0x000fe400078e0203 */
[----:B------:R-:W-:Y:S02]  /*0d50*/  IMAD.X R3, RZ, RZ, R19, P2 ;  /* 0x000000ffff037224 */ /* 0x000fe400010e0613 */
[----:B------:R-:W-:-:S02]  /*0d60*/  IMAD.X R13, RZ, RZ, R9, P0 ;  /* 0x000000ffff0d7224 */ /* 0x000fc400000e0609 */
[----:B------:R-:W-:Y:S01]  /*0d70*/  IMAD R33, R4, UR8, R7 ;  /* 0x0000000804217c24 */ /* 0x000fe2000f8e0207 */
[----:B-1----:R-:W-:Y:S01]  /*0d80*/  IADD3 R10, P1, PT, R8, R15, RZ ;  /* 0x0000000f080a7210 */ /* 0x002fe20007f3e0ff */
[----:B------:R0:W5:Y:S01]  /*0d90*/  LDG.E R23, desc[UR6][R2.64] ;  /* 0x0000000602177981 */ /* 0x000162000c1e1900 */
[----:B------:R-:W-:Y:S01]  /*0da0*/  IADD3 R4, P0, PT, R15, R18, RZ ;  /* 0x000000120f047210 */ /* 0x000fe20007f1e0ff */
[----:B------:R-:W-:Y:S02]  /*0db0*/  IMAD.IADD R17, R0, 0x1, R5 ;  /* 0x0000000100117824 */ /* 0x000fe400078e0205 */
[----:B------:R-:W-:Y:S02]  /*0dc0*/  IMAD.X R11, RZ, RZ, R9, P1 ;  /* 0x000000ffff0b7224 */ /* 0x000fe400008e0609 */
[----:B0-----:R-:W-:-:S03]  /*0dd0*/  IMAD.WIDE R2, R5, 0x4, R36 ;  /* 0x0000000405027825 */ /* 0x001fc600078e0224 */
[----:B------:R-:W5:Y:S01]  /*0de0*/  LDG.E R18, desc[UR6][R10.64] ;  /* 0x000000060a127981 */ /* 0x000f62000c1e1900 */
[----:B------:R-:W-:Y:S01]  /*0df0*/  IMAD.X R5, RZ, RZ, R19, P0 ;  /* 0x000000ffff057224 */ /* 0x000fe200000e0613 */
[-C--:B------:R-:W-:Y:S01]  /*0e00*/  IADD3 R30, P0, PT, R2, R29.reuse, RZ ;  /* 0x0000001d021e7210 */ /* 0x080fe20007f1e0ff */
[----:B------:R-:W-:Y:S01]  /*0e10*/  IMAD.IADD R9, R0, 0x1, R33 ;  /* 0x0000000100097824 */ /* 0x000fe200078e0221 */
[----:B------:R-:W-:Y:S01]  /*0e20*/  IADD3 R8, P1, PT, R15, R2, RZ ;  /* 0x000000020f087210 */ /* 0x000fe20007f3e0ff */
[--C-:B------:R-:W-:Y:S01]  /*0e30*/  IMAD.WIDE R32, R33, 0x4, R36.reuse ;  /* 0x0000000421207825 */ /* 0x100fe200078e0224 */
[----:B------:R0:W5:Y:S03]  /*0e40*/  LDG.E R20, desc[UR6][R2.64] ;  /* 0x0000000602147981 */ /* 0x000166000c1e1900 */
[--C-:B------:R-:W-:Y:S01]  /*0e50*/  IMAD.WIDE R16, R17, 0x4, R36.reuse ;  /* 0x0000000411107825 */ /* 0x100fe200078e0224 */
[----:B------:R-:W5:Y:S03]  /*0e60*/  LDG.E R19, desc[UR6][R12.64] ;  /* 0x000000060c137981 */ /* 0x000f66000c1e1900 */
[----:B------:R-:W-:Y:S01]  /*0e70*/  IMAD.WIDE R36, R9, 0x4, R36 ;  /* 0x0000000409247825 */ /* 0x000fe200078e0224 */
[----:B------:R-:W5:Y:S03]  /*0e80*/  LDG.E R21, desc[UR6][R16.64] ;  /* 0x0000000610157981 */ /* 0x000f66000c1e1900 */
[--C-:B------:R-:W-:Y:S01]  /*0e90*/  IMAD.X R31, RZ, RZ, R3.reuse, P0 ;  /* 0x000000ffff1f7224 */ /* 0x100fe200000e0603 */
[----:B------:R-:W-:Y:S01]  /*0ea0*/  IADD3 R28, P0, PT, R32, R29, RZ ;  /* 0x0000001d201c7210 */ /* 0x000fe20007f1e0ff */
[----:B------:R-:W-:Y:S01]  /*0eb0*/  IMAD.X R9, RZ, RZ, R3, P1 ;  /* 0x000000ffff097224 */ /* 0x000fe200008e0603 */
[----:B0-----:R-:W-:-:S02]  /*0ec0*/  IADD3 R2, P1, PT, R15, R32, RZ ;  /* 0x000000200f027210 */ /* 0x001fc40007f3e0ff */
[----:B------:R-:W5:Y:S01]  /*0ed0*/  LDG.E R15, desc[UR6][R32.64] ;  /* 0x00000006200f7981 */ /* 0x000f62000c1e1900 */
[--C-:B------:R-:W-:Y:S02]  /*0ee0*/  IMAD.X R29, RZ, RZ, R33.reuse, P0 ;  /* 0x000000ffff1d7224 */ /* 0x100fe400000e0621 */
[----:B------:R-:W-:Y:S01]  /*0ef0*/  IMAD.X R3, RZ, RZ, R33, P1 ;  /* 0x000000ffff037224 */ /* 0x000fe200008e0621 */
[----:B------:R-:W5:Y:S04]  /*0f00*/  LDG.E R16, desc[UR6][R36.64] ;  /* 0x0000000624107981 */ /* 0x000f68000c1e1900 */
[----:B------:R-:W5:Y:S04]  /*0f10*/  LDG.E R14, desc[UR6][R30.64] ;  /* 0x000000061e0e7981 */ /* 0x000f68000c1e1900 */
[----:B------:R-:W5:Y:S04]  /*0f20*/  LDG.E R12, desc[UR6][R28.64] ;  /* 0x000000061c0c7981 */ /* 0x000f68000c1e1900 */
[----:B------:R-:W5:Y:S04]  /*0f30*/  LDG.E R11, desc[UR6][R2.64] ;  /* 0x00000006020b7981 */ /* 0x000f68000c1e1900 */
[----:B------:R0:W5:Y:S01]  /*0f40*/  LDG.E R17, desc[UR6][R4.64] ;  /* 0x0000000604117981 */ /* 0x000162000c1e1900 */
[----:B------:R-:W-:Y:S01]  /*0f50*/  I2FP.F32.S32 R34, R34 ;  /* 0x0000002200227245 */ /* 0x000fe20000201400 */
[----:B------:R-:W-:Y:S01]  /*0f60*/  BSSY.RECONVERGENT B3, `(.L_x_7) ;  /* 0x0000028000037945 */ /* 0x000fe20003800200 */
[----:B------:R-:W-:Y:S01]  /*0f70*/  IMAD.MOV.U32 R10, RZ, RZ, 0x40c00000 ;  /* 0x40c00000ff0a7424 */ /* 0x000fe200078e00ff */
[----:B------:R1:W5:Y:S01]  /*0f80*/  LDG.E R13, desc[UR6][R8.64] ;  /* 0x00000006080d7981 */ /* 0x000362000c1e1900 */
[----:B0-----:R-:W-:-:S05]  /*0f90*/  I2FP.F32.S32 R5, R7 ;  /* 0x0000000700057245 */ /* 0x001fca0000201400 */
[----:B------:R-:W-:-:S04]  /*0fa0*/  FADD R4, R6, -R5 ;  /* 0x8000000506047221 */ /* 0x000fc80000000000 */
[C---:B------:R-:W-:Y:S01]  /*0fb0*/  FADD R0, R4.reuse, 1 ;  /* 0x3f80000004007421 */ /* 0x040fe20000000000 */
[----:B------:R-:W-:-:S04]  /*0fc0*/  FSETP.GEU.AND P0, PT, R4, -1, PT ;  /* 0xbf8000000400780b */ /* 0x000fc80003f0e000 */
[----:B------:R-:W-:-:S04]  /*0fd0*/  FSEL R0, -R0, R0, !P0 ;  /* 0x0000000000007208 */ /* 0x000fc80004000100 */
[----:B------:R-:W-:Y:S01]  /*0fe0*/  FSETP.GEU.AND P0, PT, R0, 1, PT ;  /* 0x3f8000000000780b */ /* 0x000fe20003f0e000 */
[----:B-1----:R-:W-:-:S12]  /*0ff0*/  FADD R9, R35, -R34 ;  /* 0x8000002223097221 */ /* 0x002fd80000000000 */
[----:B------:R-:W-:Y:S05]  /*1000*/  @P0 BRA `(.L_x_8) ;  /* 0x0000000000280947 */ /* 0x000fea0003800000 */
[----:B------:R-:W-:Y:S01]  /*1010*/  FMUL R30, R0, R0 ;  /* 0x00000000001e7220 */ /* 0x000fe20000400000 */
[----:B------:R-:W-:Y:S01]  /*1020*/  F2F.F64.F32 R2, R0 ;  /* 0x0000000000027310 */ /* 0x000fe20000201800 */
[----:B------:R-:W-:Y:S01]  /*1030*/  UMOV UR4, 0x55555555 ;  /* 0x5555555500047882 */ /* 0x000fe20000000000 */
[----:B------:R-:W-:-:S06]  /*1040*/  UMOV UR5, 0x3fe55555 ;  /* 0x3fe5555500057882 */ /* 0x000fcc0000000000 */
[----:B------:R-:W0:Y:S02]  /*1050*/  F2F.F64.F32 R30, R30 ;  /* 0x0000001e001e7310 */ /* 0x000e240000201800 */
[----:B0-----:R-:W-:-:S08]  /*1060*/  DMUL R28, R30, 0.5 ;  /* 0x3fe000001e1c7828 */ /* 0x001fd00000000000 */
[----:B------:R-:W-:-:S08]  /*1070*/  DFMA R2, R28, R2, -R30 ;  /* 0x000000021c02722b */ /* 0x000fd0000000081e */
[----:B------:R-:W-:-:S06]  /*1080*/  DADD R2, R2, UR4 ;  /* 0x0000000402027e29 */ /* 0x000fcc0008000000 */
[----:B------:R0:W1:Y:S01]  /*1090*/  F2F.F32.F64 R8, R2 ;  /* 0x0000000200087310 */ /* 0x0000620000301000 */
[----:B------:R-:W-:Y:S05]  /*10a0*/  BRA `(.L_x_9) ;  /* 0x00000000004c7947 */ /* 0x000fea0003800000 */
.L_x_8:
[----:B------:R-:W-:Y:S01]  /*10b0*/  FSETP.GEU.AND P0, PT, R0, 2, PT ;  /* 0x400000000000780b */ /* 0x000fe20003f0e000 */
[----:B------:R-:W-:-:S12]  /*10c0*/  IMAD.MOV.U32 R8, RZ, RZ, RZ ;  /* 0x000000ffff087224 */ /* 0x000fd800078e00ff */
[----:B------:R-:W-:Y:S05]  /*10d0*/  @P0 BRA `(.L_x_9) ;  /* 0x0000000000400947 */ /* 0x000fea0003800000 */
[----:B------:R-:W-:Y:S01]  /*10e0*/  FADD R33, -R0, 2 ;  /* 0x4000000000217421 */ /* 0x000fe20000000100 */
[----:B------:R-:W-:Y:S01]  /*10f0*/  IMAD.MOV.U32 R3, RZ, RZ, 0x3e2aaaab ;  /* 0x3e2aaaabff037424 */ /* 0x000fe200078e00ff */
[----:B------:R-:W-:Y:S02]  /*1100*/  BSSY.RECONVERGENT B4, `(.L_x_9) ;  /* 0x000000d000047945 */ /* 0x000fe40003800200 */
[----:B------:R-:W-:Y:S01]  /*1110*/  FMUL R0, R33, R33 ;  /* 0x0000002121007220 */ /* 0x000fe20000400000 */
[----:B------:R-:W-:-:S03]  /*1120*/  FFMA R2, R3, -R10, 1 ;  /* 0x3f80000003027423 */ /* 0x000fc6000000080a */
[----:B------:R-:W-:Y:S01]  /*1130*/  FMUL R33, R33, R0 ;  /* 0x0000000021217220 */ /* 0x000fe20000400000 */
[----:B------:R-:W-:-:S03]  /*1140*/  FFMA R2, R2, R3, 0.16666667163372039795 ;  /* 0x3e2aaaab02027423 */ /* 0x000fc60000000003 */
[----:B------:R-:W0:Y:S01]  /*1150*/  FCHK P0, R33, 6 ;  /* 0x40c0000021007902 */ /* 0x000e220000000000 */
[----:B------:R-:W-:-:S04]  /*1160*/  FFMA R0, R33, R2, RZ ;  /* 0x0000000221007223 */ /* 0x000fc800000000ff */
[----:B------:R-:W-:-:S04]  /*1170*/  FFMA R3, R0, -6, R33 ;  /* 0xc0c0000000037823 */ /* 0x000fc80000000021 */
[----:B------:R-:W-:Y:S01]  /*1180*/  FFMA R8, R2, R3, R0 ;  /* 0x0000000302087223 */ /* 0x000fe20000000000 */
[----:B0-----:R-:W-:Y:S06]  /*1190*/  @!P0 BRA `(.L_x_10) ;  /* 0x00000000000c8947 */ /* 0x001fec0003800000 */
[----:B------:R-:W-:-:S07]  /*11a0*/  MOV R28, 0x11c0 ;  /* 0x000011c0001c7802 */ /* 0x000fce0000000f00 */
[----:B-----5:R-:W-:Y:S05]  /*11b0*/  CALL.REL.NOINC `($__internal_0_$__cuda_sm3x_div_rn_noftz_f32_slowpath) ;  /* 0x0000001000c47944 */ /* 0x020fea0003c00000 */
[----:B------:R-:W-:-:S07]  /*11c0*/  IMAD.MOV.U32 R8, RZ, RZ, R0 ;  /* 0x000000ffff087224 */ /* 0x000fce00078e0000 */
.L_x_10:
[----:B------:R-:W-:Y:S05]  /*11d0*/  BSYNC.RECONVERGENT B4 ;  /* 0x0000000000047941 */ /* 0x000fea0003800200 */
.L_x_9:
[----:B------:R-:W-:Y:S05]  /*11e0*/  BSYNC.RECONVERGENT B3 ;  /* 0x0000000000037941 */ /* 0x000fea0003800200 */
.L_x_7:
[----:B------:R-:W-:Y:S01]  /*11f0*/  FSETP.GEU.AND P0, PT, R6, R5, PT ;  /* 0x000000050600720b */ /* 0x000fe20003f0e000 */
[----:B------:R-:W-:Y:S03]  /*1200*/  BSSY.RECONVERGENT B3, `(.L_x_11) ;  /* 0x0000021000037945 */ /* 0x000fe60003800200 */
[----:B------:R-:W-:-:S04]  /*1210*/  FSEL R0, -R4, R4, !P0 ;  /* 0x0000000404007208 */ /* 0x000fc80004000100 */
[----:B------:R-:W-:-:S13]  /*1220*/  FSETP.GEU.AND P0, PT, R0, 1, PT ;  /* 0x3f8000000000780b */ /* 0x000fda0003f0e000 */
[----:B------:R-:W-:Y:S05]  /*1230*/  @P0 BRA `(.L_x_12) ;  /* 0x0000000000280947 */ /* 0x000fea0003800000 */
[----:B------:R-:W-:Y:S01]  /*1240*/  FMUL R28, R0, R0 ;  /* 0x00000000001c7220 */ /* 0x000fe20000400000 */
[----:B0-----:R-:W-:Y:S01]  /*1250*/  F2F.F64.F32 R2, R0 ;  /* 0x0000000000027310 */ /* 0x001fe20000201800 */
[----:B------:R-:W-:Y:S01]  /*1260*/  UMOV UR4, 0x55555555 ;  /* 0x5555555500047882 */ /* 0x000fe20000000000 */
[----:B------:R-:W-:-:S06]  /*1270*/  UMOV UR5, 0x3fe55555 ;  /* 0x3fe5555500057882 */ /* 0x000fcc0000000000 */
[----:B------:R-:W0:Y:S02]  /*1280*/  F2F.F64.F32 R28, R28 ;  /* 0x0000001c001c7310 */ /* 0x000e240000201800 */
[----:B0-----:R-:W-:-:S08]  /*1290*/  DMUL R6, R28, 0.5 ;  /* 0x3fe000001c067828 */ /* 0x001fd00000000000 */
[----:B------:R-:W-:-:S08]  /*12a0*/  DFMA R2, R6, R2, -R28 ;  /* 0x000000020602722b */ /* 0x000fd0000000081c */
[----:B------:R-:W-:-:S06]  /*12b0*/  DADD R2, R2, UR4 ;  /* 0x0000000402027e29 */ /* 0x000fcc0008000000 */
[----:B------:R2:W3:Y:S01]  /*12c0*/  F2F.F32.F64 R7, R2 ;  /* 0x0000000200077310 */ /* 0x0004e20000301000 */
[----:B------:R-:W-:Y:S05]  /*12d0*/  BRA `(.L_x_13) ;  /* 0x00000000004c7947 */ /* 0x000fea0003800000 */
.L_x_12:
[----:B------:R-:W-:Y:S01]  /*12e0*/  FSETP.GEU.AND P0, PT, R0, 2, PT ;  /* 0x400000000000780b */ /* 0x000fe20003f0e000 */
[----:B------:R-:W-:-:S12]  /*12f0*/  IMAD.MOV.U32 R7, RZ, RZ, RZ ;  /* 0x000000ffff077224 */ /* 0x000fd800078e00ff */
[----:B------:R-:W-:Y:S05]  /*1300*/  @P0 BRA `(.L_x_13) ;  /* 0x0000000000400947 */ /* 0x000fea0003800000 */
[----:B------:R-:W-:Y:S01]  /*1310*/  FADD R0, -R0, 2 ;  /* 0x4000000000007421 */ /* 0x000fe20000000100 */
[----:B------:R-:W-:Y:S01]  /*1320*/  IMAD.MOV.U32 R5, RZ, RZ, 0x3e2aaaab ;  /* 0x3e2aaaabff057424 */ /* 0x000fe200078e00ff */
[----:B------:R-:W-:Y:S02]  /*1330*/  BSSY.RECONVERGENT B4, `(.L_x_13) ;  /* 0x000000d000047945 */ /* 0x000fe40003800200 */
[----:B0-----:R-:W-:Y:S01]  /*1340*/  FMUL R3, R0, R0 ;  /* 0x0000000000037220 */ /* 0x001fe20000400000 */
        /* <DEDUP_REMOVED lines=9> */
[----:B-1---5:R-:W-:Y:S05]  /*13e0*/  CALL.REL.NOINC `($__internal_0_$__cuda_sm3x_div_rn_noftz_f32_slowpath) ;  /* 0x0000001000387944 */ /* 0x022fea0003c00000 */
[----:B------:R-:W-:-:S07]  /*13f0*/  IMAD.MOV.U32 R7, RZ, RZ, R0 ;  /* 0x000000ffff077224 */ /* 0x000fce00078e0000 */
.L_x_14:
[----:B------:R-:W-:Y:S05]  /*1400*/  BSYNC.RECONVERGENT B4 ;  /* 0x0000000000047941 */ /* 0x000fea0003800200 */
.L_x_13:
[----:B------:R-:W-:Y:S05]  /*1410*/  BSYNC.RECONVERGENT B3 ;  /* 0x0000000000037941 */ /* 0x000fea0003800200 */
.L_x_11:
[C---:B------:R-:W-:Y:S01]  /*1420*/  FADD R0, -R4.reuse, 1 ;  /* 0x3f80000004007421 */ /* 0x040fe20000000100 */
[----:B------:R-:W-:Y:S01]  /*1430*/  FSETP.GEU.AND P0, PT, -R4, -1, PT ;  /* 0xbf8000000400780b */ /* 0x000fe20003f0e100 */
[----:B------:R-:W-:Y:S03]  /*1440*/  BSSY.RECONVERGENT B3, `(.L_x_15) ;  /* 0x0000021000037945 */ /* 0x000fe60003800200 */
[----:B------:R-:W-:-:S04]  /*1450*/  FSEL R0, -R0, R0, !P0 ;  /* 0x0000000000007208 */ /* 0x000fc80004000100 */
[----:B------:R-:W-:-:S13]  /*1460*/  FSETP.GEU.AND P0, PT, R0, 1, PT ;  /* 0x3f8000000000780b */ /* 0x000fda0003f0e000 */
[----:B------:R-:W-:Y:S05]  /*1470*/  @P0 BRA `(.L_x_16) ;  /* 0x0000000000280947 */ /* 0x000fea0003800000 */
[----:B------:R-:W-:Y:S01]  /*1480*/  FMUL R30, R0, R0 ;  /* 0x00000000001e7220 */ /* 0x000fe20000400000 */
[----:B0-2---:R-:W-:Y:S01]  /*1490*/  F2F.F64.F32 R2, R0 ;  /* 0x0000000000027310 */ /* 0x005fe20000201800 */
[----:B------:R-:W-:Y:S01]  /*14a0*/  UMOV UR4, 0x55555555 ;  /* 0x5555555500047882 */ /* 0x000fe20000000000 */
[----:B------:R-:W-:-:S06]  /*14b0*/  UMOV UR5, 0x3fe55555 ;  /* 0x3fe5555500057882 */ /* 0x000fcc0000000000 */
[----:B------:R-:W0:Y:S02]  /*14c0*/  F2F.F64.F32 R30, R30 ;  /* 0x0000001e001e7310 */ /* 0x000e240000201800 */
[----:B0-----:R-:W-:-:S08]  /*14d0*/  DMUL R28, R30, 0.5 ;  /* 0x3fe000001e1c7828 */ /* 0x001fd00000000000 */
[----:B------:R-:W-:-:S08]  /*14e0*/  DFMA R2, R28, R2, -R30 ;  /* 0x000000021c02722b */ /* 0x000fd0000000081e */
[----:B------:R-:W-:-:S06]  /*14f0*/  DADD R2, R2, UR4 ;  /* 0x0000000402027e29 */ /* 0x000fcc0008000000 */
[----:B------:R0:W2:Y:S01]  /*1500*/  F2F.F32.F64 R6, R2 ;  /* 0x0000000200067310 */ /* 0x0000a20000301000 */
[----:B------:R-:W-:Y:S05]  /*1510*/  BRA `(.L_x_17) ;  /* 0x00000000004c7947 */ /* 0x000fea0003800000 */
.L_x_16:
[----:B------:R-:W-:Y:S01]  /*1520*/  FSETP.GEU.AND P0, PT, R0, 2, PT ;  /* 0x400000000000780b */ /* 0x000fe20003f0e000 */
[----:B------:R-:W-:-:S12]  /*1530*/  IMAD.MOV.U32 R6, RZ, RZ, RZ ;  /* 0x000000ffff067224 */ /* 0x000fd800078e00ff */
[----:B------:R-:W-:Y:S05]  /*1540*/  @P0 BRA `(.L_x_17) ;  /* 0x0000000000400947 */ /* 0x000fea0003800000 */
[----:B------:R-:W-:Y:S01]  /*1550*/  FADD R0, -R0, 2 ;  /* 0x4000000000007421 */ /* 0x000fe20000000100 */
[----:B------:R-:W-:Y:S01]  /*1560*/  IMAD.MOV.U32 R5, RZ, RZ, 0x3e2aaaab ;  /* 0x3e2aaaabff057424 */ /* 0x000fe200078e00ff */
[----:B------:R-:W-:Y:S02]  /*1570*/  BSSY.RECONVERGENT B4, `(.L_x_17) ;  /* 0x000000d000047945 */ /* 0x000fe40003800200 */
[----:B0-2---:R-:W-:Y:S01]  /*1580*/  FMUL R3, R0, R0 ;  /* 0x0000000000037220 */ /* 0x005fe20000400000 */
        /* <DEDUP_REMOVED lines=9> */
[----:B-1-3-5:R-:W-:Y:S05]  /*1620*/  CALL.REL.NOINC `($__internal_0_$__cuda_sm3x_div_rn_noftz_f32_slowpath) ;  /* 0x0000000c00a87944 */ /* 0x02afea0003c00000 */
[----:B------:R-:W-:-:S07]  /*1630*/  IMAD.MOV.U32 R6, RZ, RZ, R0 ;  /* 0x000000ffff067224 */ /* 0x000fce00078e0000 */
.L_x_18:
[----:B------:R-:W-:Y:S05]  /*1640*/  BSYNC.RECONVERGENT B4 ;  /* 0x0000000000047941 */ /* 0x000fea0003800200 */
.L_x_17:
[----:B------:R-:W-:Y:S05]  /*1650*/  BSYNC.RECONVERGENT B3 ;  /* 0x0000000000037941 */ /* 0x000fea0003800200 */
.L_x_15:
        /* <DEDUP_REMOVED lines=16> */
.L_x_20:
        /* <DEDUP_REMOVED lines=18> */
.L_x_22:
[----:B------:R-:W-:Y:S05]  /*1880*/  BSYNC.RECONVERGENT B4 ;  /* 0x0000000000047941 */ /* 0x000fea0003800200 */
.L_x_21:
[----:B------:R-:W-:Y:S05]  /*1890*/  BSYNC.RECONVERGENT B3 ;  /* 0x0000000000037941 */ /* 0x000fea0003800200 */
.L_x_19:
[C---:B------:R-:W-:Y:S01]  /*18a0*/  FADD R0, R9.reuse, 1 ;  /* 0x3f80000009007421 */ /* 0x040fe20000000000 */
[----:B------:R-:W-:Y:S01]  /*18b0*/  FSETP.GEU.AND P0, PT, R9, -1, PT ;  /* 0xbf8000000900780b */ /* 0x000fe20003f0e000 */
        /* <DEDUP_REMOVED lines=14> */
.L_x_24:
        /* <DEDUP_REMOVED lines=18> */
.L_x_26:
[----:B------:R-:W-:Y:S05]  /*1ac0*/  BSYNC.RECONVERGENT B4 ;  /* 0x0000000000047941 */ /* 0x000fea0003800200 */
.L_x_25:
[----:B------:R-:W-:Y:S05]  /*1ad0*/  BSYNC.RECONVERGENT B3 ;  /* 0x0000000000037941 */ /* 0x000fea0003800200 */
.L_x_23:
[----:B------:R-:W-:Y:S01]  /*1ae0*/  FSETP.GEU.AND P0, PT, R35, R34, PT ;  /* 0x000000222300720b */ /* 0x000fe20003f0e000 */
        /* <DEDUP_REMOVED lines=12> */
[----:B------:R4:W0:Y:S01]  /*1bb0*/  F2F.F32.F64 R35, R2 ;  /* 0x0000000200237310 */ /* 0x0008220000301000 */
[----:B------:R-:W-:Y:S05]  /*1bc0*/  BRA `(.L_x_29) ;  /* 0x00000000004c7947 */ /* 0x000fea0003800000 */
.L_x_28:
        /* <DEDUP_REMOVED lines=18> */
.L_x_30:
[----:B------:R-:W-:Y:S05]  /*1cf0*/  BSYNC.RECONVERGENT B4 ;  /* 0x0000000000047941 */ /* 0x000fea0003800200 */
.L_x_29:
[----:B------:R-:W-:Y:S05]  /*1d00*/  BSYNC.RECONVERGENT B3 ;  /* 0x0000000000037941 */ /* 0x000fea0003800200 */
.L_x_27:
[C---:B------:R-:W-:Y:S01]  /*1d10*/  FADD R0, -R9.reuse, 1 ;  /* 0x3f80000009007421 */ /* 0x040fe20000000100 */
[----:B------:R-:W-:Y:S01]  /*1d20*/  FSETP.GEU.AND P0, PT, -R9, -1, PT ;  /* 0xbf8000000900780b */ /* 0x000fe20003f0e100 */
[----:B------:R-:W-:Y:S03]  /*1d30*/  BSSY.RECONVERGENT B3, `(.L_x_31) ;  /* 0x0000021000037945 */ /* 0x000fe60003800200 */
[----:B------:R-:W-:-:S04]  /*1d40*/  FSEL R0, -R0, R0, !P0 ;  /* 0x0000000000007208 */ /* 0x000fc80004000100 */
[----:B------:R-:W-:-:S13]  /*1d50*/  FSETP.GEU.AND P0, PT, R0, 1, PT ;  /* 0x3f8000000000780b */ /* 0x000fda0003f0e000 */
[----:B------:R-:W-:Y:S05]  /*1d60*/  @P0 BRA `(.L_x_32) ;  /* 0x0000000000280947 */ /* 0x000fea0003800000 */
[----:B------:R-:W-:Y:S01]  /*1d70*/  FMUL R30, R0, R0 ;  /* 0x00000000001e7220 */ /* 0x000fe20000400000 */
[----:B0-2-4-:R-:W-:Y:S01]  /*1d80*/  F2F.F64.F32 R2, R0 ;  /* 0x0000000000027310 */ /* 0x015fe20000201800 */
        /* <DEDUP_REMOVED lines=8> */
.L_x_32:
[----:B------:R-:W-:Y:S01]  /*1e10*/  FSETP.GEU.AND P0, PT, R0, 2, PT ;  /* 0x400000000000780b */ /* 0x000fe20003f0e000 */
[----:B------:R-:W-:-:S12]  /*1e20*/  IMAD.MOV.U32 R34, RZ, RZ, RZ ;  /* 0x000000ffff227224 */ /* 0x000fd800078e00ff */
[----:B------:R-:W-:Y:S05]  /*1e30*/  @P0 BRA `(.L_x_33) ;  /* 0x0000000000400947 */ /* 0x000fea0003800000 */
[----:B------:R-:W-:Y:S01]  /*1e40*/  FADD R0, -R0, 2 ;  /* 0x4000000000007421 */ /* 0x000fe20000000100 */
[----:B------:R-:W-:Y:S01]  /*1e50*/  IMAD.MOV.U32 R29, RZ, RZ, 0x3e2aaaab ;  /* 0x3e2aaaabff1d7424 */ /* 0x000fe200078e00ff */
[----:B------:R-:W-:Y:S02]  /*1e60*/  BSSY.RECONVERGENT B4, `(.L_x_33) ;  /* 0x000000d000047945 */ /* 0x000fe40003800200 */
[----:B0-2-4-:R-:W-:Y:S01]  /*1e70*/  FMUL R3, R0, R0 ;  /* 0x0000000000037220 */ /* 0x015fe20000400000 */
        /* <DEDUP_REMOVED lines=11> */
.L_x_34:
[----:B------:R-:W-:Y:S05]  /*1f30*/  BSYNC.RECONVERGENT B4 ;  /* 0x0000000000047941 */ /* 0x000fea0003800200 */
.L_x_33:
[----:B------:R-:W-:Y:S05]  /*1f40*/  BSYNC.RECONVERGENT B3 ;  /* 0x0000000000037941 */ /* 0x000fea0003800200 */
.L_x_31:
        /* <DEDUP_REMOVED lines=13> */
[----:B------:R-:W-:-:S10]  /*2020*/  DADD R2, R2, UR4 ;  /* 0x0000000402027e29 */ /* 0x000fd40008000000 */
[----:B------:R0:W2:Y:S01]  /*2030*/  F2F.F32.F64 R2, R2 ;  /* 0x0000000200027310 */ /* 0x0000a20000301000 */
[----:B------:R-:W-:Y:S05]  /*2040*/  BRA `(.L_x_37) ;  /* 0x00000000004c7947 */ /* 0x000fea0003800000 */
.L_x_36:
[----:B------:R-:W-:Y:S02]  /*2050*/  FSETP.GEU.AND P0, PT, R0, 2, PT ;  /* 0x400000000000780b */ /* 0x000fe40003f0e000 */
[----:B0-2-4-:R-:W-:-:S11]  /*2060*/  MOV R2, RZ ;  /* 0x000000ff00027202 */ /* 0x015fd60000000f00 */
        /* <DEDUP_REMOVED lines=16> */
.L_x_38:
[----:B------:R-:W-:Y:S05]  /*2170*/  BSYNC.RECONVERGENT B4 ;  /* 0x0000000000047941 */ /* 0x000fea0003800200 */
.L_x_37:
[----:B------:R-:W-:Y:S05]  /*2180*/  BSYNC.RECONVERGENT B3 ;  /* 0x0000000000037941 */ /* 0x000fea0003800200 */
.L_x_35:
[----:B0----5:R-:W-:Y:S02]  /*2190*/  I2FP.F32.S32 R3, R24 ;  /* 0x0000001800037245 */ /* 0x021fe40000201400 */
[----:B------:R-:W-:Y:S02]  /*21a0*/  I2FP.F32.S32 R25, R25 ;  /* 0x0000001900197245 */ /* 0x000fe40000201400 */
[----:B------:R-:W-:Y:S01]  /*21b0*/  I2FP.F32.S32 R19, R19 ;  /* 0x0000001300137245 */ /* 0x000fe20000201400 */
[----:B------:R-:W-:Y:S01]  /*21c0*/  FFMA R10, R3, R4, RZ ;  /* 0x00000004030a7223 */ /* 0x000fe200000000ff */
[----:B------:R-:W-:Y:S01]  /*21d0*/  I2FP.F32.S32 R9, R18 ;  /* 0x0000001200097245 */ /* 0x000fe20000201400 */
[----:B------:R-:W-:Y:S01]  /*21e0*/  FFMA R0, R25, R4, RZ ;  /* 0x0000000419007223 */ /* 0x000fe200000000ff */
[----:B------:R-:W-:Y:S01]  /*21f0*/  I2FP.F32.S32 R31, R22 ;  /* 0x00000016001f7245 */ /* 0x000fe20000201400 */
[----:B------:R-:W-:Y:S01]  /*2200*/  FFMA R18, R19, R4, RZ ;  /* 0x0000000413127223 */ /* 0x000fe200000000ff */
[----:B------:R-:W-:Y:S01]  /*2210*/  I2FP.F32.S32 R29, R26 ;  /* 0x0000001a001d7245 */ /* 0x000fe20000201400 */
[----:B------:R-:W-:Y:S01]  /*2220*/  FFMA R4, R9, R4, RZ ;  /* 0x0000000409047223 */ /* 0x000fe200000000ff */
[----:B------:R-:W-:Y:S01]  /*2230*/  I2FP.F32.S32 R17, R17 ;  /* 0x0000001100117245 */ /* 0x000fe20000201400 */
[-C--:B------:R-:W-:Y:S01]  /*2240*/  FFMA R31, R31, R35.reuse, R10 ;  /* 0x000000231f1f7223 */ /* 0x080fe2000000000a */
[----:B------:R-:W-:Y:S01]  /*2250*/  I2FP.F32.S32 R20, R20 ;  /* 0x0000001400147245 */ /* 0x000fe20000201400 */
[----:B------:R-:W-:Y:S01]  /*2260*/  FFMA R29, R29, R35, R0 ;  /* 0x000000231d1d7223 */ /* 0x000fe20000000000 */
        /* <DEDUP_REMOVED lines=9> */
[----:B--2---:R-:W-:Y:S01]  /*2300*/  FFMA R4, R4, R2, R31 ;  /* 0x0000000204047223 */ /* 0x004fe2000000001f */
[----:B------:R-:W-:Y:S01]  /*2310*/  I2FP.F32.S32 R0, R13 ;  /* 0x0000000d00007245 */ /* 0x000fe20000201400 */
[----:B------:R-:W-:Y:S01]  /*2320*/  FFMA R23, R14, R34, R23 ;  /* 0x000000220e177223 */ /* 0x000fe20000000017 */
[----:B------:R-:W-:Y:S01]  /*2330*/  I2FP.F32.S32 R12, R12 ;  /* 0x0000000c000c7245 */ /* 0x000fe20000201400 */
[----:B------:R-:W-:Y:S01]  /*2340*/  FFMA R29, R16, R2, R29 ;  /* 0x00000002101d7223 */ /* 0x000fe2000000001d */
[----:B---3--:R-:W-:Y:S01]  /*2350*/  FMUL R4, R4, R7 ;  /* 0x0000000704047220 */ /* 0x008fe20000400000 */
[----:B------:R-:W-:Y:S01]  /*2360*/  FFMA R17, R0, R34, R17 ;  /* 0x0000002200117223 */ /* 0x000fe20000000011 */
[----:B------:R-:W-:Y:S01]  /*2370*/  I2FP.F32.S32 R0, R11 ;  /* 0x0000000b00007245 */ /* 0x000fe20000201400 */
[----:B------:R-:W-:Y:S01]  /*2380*/  FFMA R23, R12, R2, R23 ;  /* 0x000000020c177223 */ /* 0x000fe20000000017 */
[----:B-1----:R-:W-:-:S03]  /*2390*/  FFMA R4, R29, R8, R4 ;  /* 0x000000081d047223 */ /* 0x002fc60000000004 */
[----:B------:R-:W-:Y:S01]  /*23a0*/  FFMA R0, R0, R2, R17 ;  /* 0x0000000200007223 */ /* 0x000fe20000000011 */
[----:B------:R-:W-:-:S04]  /*23b0*/  FFMA R23, R23, R6, R4 ;  /* 0x0000000617177223 */ /* 0x000fc80000000004 */
[----:B------:R-:W-:-:S05]  /*23c0*/  FFMA R0, R0, R5, R23 ;  /* 0x0000000500007223 */ /* 0x000fca0000000017 */
[C---:B------:R-:W-:Y:S02]  /*23d0*/  FSETP.GEU.AND P0, PT, R0.reuse, RZ, PT ;  /* 0x000000ff0000720b */ /* 0x040fe40003f0e000 */
[----:B------:R-:W-:-:S04]  /*23e0*/  FMNMX.NAN R0, R0, 255, PT ;  /* 0x437f000000007809 */ /* 0x000fc80003820000 */
[----:B------:R-:W-:-:S04]  /*23f0*/  FSEL R0, R0, RZ, P0 ;  /* 0x000000ff00007208 */ /* 0x000fc80000000000 */
[----:B------:R0:W1:Y:S03]  /*2400*/  F2I.TRUNC.NTZ R5, R0 ;  /* 0x0000000000057305 */ /* 0x000066000020f100 */
.L_x_4:
[----:B------:R-:W-:Y:S05]  /*2410*/  BSYNC.RECONVERGENT B0 ;  /* 0x0000000000007941 */ /* 0x000fea0003800200 */
.L_x_3:
[----:B------:R-:W-:Y:S05]  /*2420*/  WARPSYNC.ALL ;  /* 0x0000000000007948 */ /* 0x000fea0003800000 */
[----:B0-----:R-:W0:Y:S01]  /*2430*/  S2R R0, SR_CTAID.Y ;  /* 0x0000000000007919 */ /* 0x001e220000002600 */
[----:B------:R-:W0:Y:S01]  /*2440*/  LDCU UR4, c[0x0][0x364] ;  /* 0x00006c80ff0477ac */ /* 0x000e220008000800 */
[----:B--2---:R-:W2:Y:S01]  /*2450*/  LDC.64 R2, c[0x0][0x388] ;  /* 0x0000e200ff027b82 */ /* 0x004ea20000000a00 */
[----:B------:R-:W0:Y:S01]  /*2460*/  S2R R7, SR_TID.Y ;  /* 0x0000000000077919 */ /* 0x000e220000002200 */
[----:B------:R-:W3:Y:S01]  /*2470*/  LDCU UR5, c[0x0][0x398] ;  /* 0x00007300ff0577ac */ /* 0x000ee20008000800 */
[----:B0-----:R-:W-:-:S04]  /*2480*/  IMAD R0, R0, UR4, R7 ;  /* 0x0000000400007c24 */ /* 0x001fc8000f8e0207 */
[----:B---3--:R-:W-:-:S04]  /*2490*/  IMAD R27, R0, UR5, R27 ;  /* 0x00000005001b7c24 */ /* 0x008fc8000f8e021b */
[----:B--2---:R-:W-:-:S05]  /*24a0*/  IMAD.WIDE R2, R27, 0x4, R2 ;  /* 0x000000041b027825 */ /* 0x004fca00078e0202 */
[----:B-1---5:R-:W-:Y:S01]  /*24b0*/  STG.E desc[UR6][R2.64], R5 ;  /* 0x0000000502007986 */ /* 0x022fe2000c101906 */
[----:B------:R-:W-:Y:S05]  /*24c0*/  EXIT ;  /* 0x000000000000794d */ /* 0x000fea0003800000 */
        .weak           $__internal_0_$__cuda_sm3x_div_rn_noftz_f32_slowpath
        .type           $__internal_0_$__cuda_sm3x_div_rn_noftz_f32_slowpath,@function
        .size           $__internal_0_$__cuda_sm3x_div_rn_noftz_f32_slowpath,($_Z6RotatePiS_iiiid$__internal_trig_reduction_slowpathd - $__internal_0_$__cuda_sm3x_div_rn_noftz_f32_slowpath)
$__internal_0_$__cuda_sm3x_div_rn_noftz_f32_slowpath:
[----:B------:R-:W-:Y:S01]  /*24d0*/  SHF.R.U32.HI R0, RZ, 0x17, R10 ;  /* 0x00000017ff007819 */ /* 0x000fe2000001160a */
[----:B------:R-:W-:Y:S01]  /*24e0*/  BSSY.RECONVERGENT B1, `(.L_x_39) ;  /* 0x0000066000017945 */ /* 0x000fe20003800200 */
[----:B------:R-:W-:Y:S02]  /*24f0*/  SHF.R.U32.HI R30, RZ, 0x17, R33 ;  /* 0x00000017ff1e7819 */ /* 0x000fe40000011621 */
[----:B------:R-:W-:Y:S02]  /*2500*/  LOP3.LUT R0, R0, 0xff, RZ, 0xc0, !PT ;  /* 0x000000ff00007812 */ /* 0x000fe400078ec0ff */
[----:B------:R-:W-:-:S03]  /*2510*/  LOP3.LUT R30, R30, 0xff, RZ, 0xc0, !PT ;  /* 0x000000ff1e1e7812 */ /* 0x000fc600078ec0ff */
[----:B------:R-:W-:Y:S02]  /*2520*/  VIADD R29, R0, 0xffffffff ;  /* 0xffffffff001d7836 */ /* 0x000fe40000000000 */
[----:B------:R-:W-:Y:S02]  /*2530*/  VIADD R3, R30, 0xffffffff ;  /* 0xffffffff1e037836 */ /* 0x000fe40000000000 */
[----:B------:R-:W-:Y:S01]  /*2540*/  IMAD.MOV.U32 R0, RZ, RZ, 0x40c00000 ;  /* 0x40c00000ff007424 */ /* 0x000fe200078e00ff */
[----:B------:R-:W-:-:S04]  /*2550*/  ISETP.GT.U32.AND P0, PT, R29, 0xfd, PT ;  /* 0x000000fd1d00780c */ /* 0x000fc80003f04070 */
[----:B------:R-:W-:-:S13]  /*2560*/  ISETP.GT.U32.OR P0, PT, R3, 0xfd, P0 ;  /* 0x000000fd0300780c */ /* 0x000fda0000704470 */
[----:B------:R-:W-:Y:S01]  /*2570*/  @!P0 IMAD.MOV.U32 R2, RZ, RZ, RZ ;  /* 0x000000ffff028224 */ /* 0x000fe200078e00ff */
[----:B------:R-:W-:Y:S06]  /*2580*/  @!P0 BRA `(.L_x_40) ;  /* 0x0000000000608947 */ /* 0x000fec0003800000 */
[----:B------:R-:W-:Y:S01]  /*2590*/  IMAD.MOV.U32 R31, RZ, RZ, 0x40c00000 ;  /* 0x40c00000ff1f7424 */ /* 0x000fe200078e00ff */
[----:B------:R-:W-:-:S04]  /*25a0*/  FSETP.GTU.FTZ.AND P0, PT, |R33|, +INF , PT ;  /* 0x7f8000002100780b */ /* 0x000fc80003f1c200 */
[----:B------:R-:W-:-:S04]  /*25b0*/  FSETP.GTU.FTZ.AND P1, PT, |R31|, +INF , PT ;  /* 0x7f8000001f00780b */ /* 0x000fc80003f3c200 */
[----:B------:R-:W-:-:S13]  /*25c0*/  PLOP3.LUT P0, PT, P0, P1, PT, 0xf8, 0x8f ;  /* 0x00000000008f781c */ /* 0x000fda0000703f70 */
[----:B------:R-:W-:Y:S05]  /*25d0*/  @P0 BRA `(.L_x_41) ;  /* 0x0000000400540947 */ /* 0x000fea0003800000 */
[----:B------:R-:W-:-:S13]  /*25e0*/  LOP3.LUT P0, RZ, R0, 0x7fffffff, R33, 0xc8, !PT ;  /* 0x7fffffff00ff7812 */ /* 0x000fda000780c821 */
[----:B------:R-:W-:Y:S05]  /*25f0*/  @!P0 BRA `(.L_x_42) ;  /* 0x0000000400448947 */ /* 0x000fea0003800000 */
[----:B------:R-:W-:Y:S02]  /*2600*/  FSETP.NEU.FTZ.AND P2, PT, |R33|, +INF , PT ;  /* 0x7f8000002100780b */ /* 0x000fe40003f5d200 */
[----:B------:R-:W-:Y:S02]  /*2610*/  FSETP.NEU.FTZ.AND P1, PT, |R31|, +INF , PT ;  /* 0x7f8000001f00780b */ /* 0x000fe40003f3d200 */
[----:B------:R-:W-:-:S11]  /*2620*/  FSETP.NEU.FTZ.AND P0, PT, |R33|, +INF , PT ;  /* 0x7f8000002100780b */ /* 0x000fd60003f1d200 */
[----:B------:R-:W-:Y:S05]  /*2630*/  @!P1 BRA !P2, `(.L_x_42) ;  /* 0x0000000400349947 */ /* 0x000fea0005000000 */
[----:B------:R-:W-:-:S04]  /*2640*/  LOP3.LUT P2, RZ, R33, 0x7fffffff, RZ, 0xc0, !PT ;  /* 0x7fffffff21ff7812 */ /* 0x000fc8000784c0ff */
[----:B------:R-:W-:-:S13]  /*2650*/  PLOP3.LUT P1, PT, P1, P2, PT, 0x2f, 0xf2 ;  /* 0x0000000000f2781c */ /* 0x000fda0000f24577 */
[----:B------:R-:W-:Y:S05]  /*2660*/  @P1 BRA `(.L_x_43) ;  /* 0x0000000400201947 */ /* 0x000fea0003800000 */
[----:B------:R-:W-:-:S04]  /*2670*/  LOP3.LUT P1, RZ, R0, 0x7fffffff, RZ, 0xc0, !PT ;  /* 0x7fffffff00ff7812 */ /* 0x000fc8000782c0ff */
[----:B------:R-:W-:-:S13]  /*2680*/  PLOP3.LUT P0, PT, P0, P1, PT, 0x2f, 0xf2 ;  /* 0x0000000000f2781c */ /* 0x000fda0000702577 */
[----:B------:R-:W-:Y:S05]  /*2690*/  @P0 BRA `(.L_x_44) ;  /* 0x0000000400080947 */ /* 0x000fea0003800000 */
[----:B------:R-:W-:Y:S02]  /*26a0*/  ISETP.GE.AND P0, PT, R3, RZ, PT ;  /* 0x000000ff0300720c */ /* 0x000fe40003f06270 */
[----:B------:R-:W-:-:S11]  /*26b0*/  ISETP.GE.AND P1, PT, R29, RZ, PT ;  /* 0x000000ff1d00720c */ /* 0x000fd60003f26270 */
[----:B------:R-:W-:Y:S02]  /*26c0*/  @P0 IMAD.MOV.U32 R2, RZ, RZ, RZ ;  /* 0x000000ffff020224 */ /* 0x000fe400078e00ff */
[----:B------:R-:W-:Y:S01]  /*26d0*/  @!P0 FFMA R33, R33, 1.84467440737095516160e+19, RZ ;  /* 0x5f80000021218823 */ /* 0x000fe200000000ff */
[----:B------:R-:W-:Y:S02]  /*26e0*/  @!P0 IMAD.MOV.U32 R2, RZ, RZ, -0x40 ;  /* 0xffffffc0ff028424 */ /* 0x000fe400078e00ff */
[----:B------:R-:W-:Y:S02]  /*26f0*/  @!P1 FFMA R0, R31, 1.84467440737095516160e+19, RZ ;  /* 0x5f8000001f009823 */ /* 0x000fe400000000ff */
[----:B------:R-:W-:-:S07]  /*2700*/  @!P1 VIADD R2, R2, 0x40 ;  /* 0x0000004002029836 */ /* 0x000fce0000000000 */
.L_x_40:
[----:B------:R-:W-:Y:S01]  /*2710*/  SHF.R.U32.HI R29, RZ, 0x17, R10 ;  /* 0x00000017ff1d7819 */ /* 0x000fe2000001160a */
[----:B------:R-:W-:Y:S01]  /*2720*/  VIADD R30, R30, 0xffffff81 ;  /* 0xffffff811e1e7836 */ /* 0x000fe20000000000 */
[----:B------:R-:W-:Y:S02]  /*2730*/  BSSY.RECONVERGENT B2, `(.L_x_45) ;  /* 0x0000037000027945 */ /* 0x000fe40003800200 */
[----:B------:R-:W-:-:S04]  /*2740*/  LOP3.LUT R29, R29, 0xff, RZ, 0xc0, !PT ;  /* 0x000000ff1d1d7812 */ /* 0x000fc800078ec0ff */
[----:B------:R-:W-:Y:S02]  /*2750*/  LEA R3, R29, 0xc0800000, 0x17 ;  /* 0xc08000001d037811 */ /* 0x000fe400078eb8ff */
[----:B------:R-:W-:-:S03]  /*2760*/  IADD3 R29, PT, PT, R30, 0x7f, -R29 ;  /* 0x0000007f1e1d7810 */ /* 0x000fc60007ffe81d */
[----:B------:R-:W-:Y:S02]  /*2770*/  IMAD.IADD R36, R0, 0x1, -R3 ;  /* 0x0000000100247824 */ /* 0x000fe400078e0a03 */
[----:B------:R-:W-:Y:S02]  /*2780*/  IMAD.IADD R29, R29, 0x1, R2 ;  /* 0x000000011d1d7824 */ /* 0x000fe400078e0202 */
[----:B------:R-:W0:Y:S01]  /*2790*/  MUFU.RCP R0, R36 ;  /* 0x0000002400007308 */ /* 0x000e220000001000 */
[----:B------:R-:W-:-:S04]  /*27a0*/  FADD.FTZ R31, -R36, -RZ ;  /* 0x800000ff241f7221 */ /* 0x000fc80000010100 */
[----:B0-----:R-:W-:-:S04]  /*27b0*/  FFMA R3, R0, R31, 1 ;  /* 0x3f80000000037423 */ /* 0x001fc8000000001f */
[----:B------:R-:W-:Y:S01]  /*27c0*/  FFMA R3, R0, R3, R0 ;  /* 0x0000000300037223 */ /* 0x000fe20000000000 */
[----:B------:R-:W-:-:S04]  /*27d0*/  IMAD R0, R30, -0x800000, R33 ;  /* 0xff8000001e007824 */ /* 0x000fc800078e0221 */
[----:B------:R-:W-:-:S04]  /*27e0*/  FFMA R32, R0, R3, RZ ;  /* 0x0000000300207223 */ /* 0x000fc800000000ff */
[----:B------:R-:W-:-:S04]  /*27f0*/  FFMA R33, R31, R32, R0 ;  /* 0x000000201f217223 */ /* 0x000fc80000000000 */
[----:B------:R-:W-:-:S04]  /*2800*/  FFMA R32, R3, R33, R32 ;  /* 0x0000002103207223 */ /* 0x000fc80000000020 */
[----:B------:R-:W-:-:S04]  /*2810*/  FFMA R31, R31, R32, R0 ;  /* 0x000000201f1f7223 */ /* 0x000fc80000000000 */
[----:B------:R-:W-:-:S05]  /*2820*/  FFMA R0, R3, R31, R32 ;  /* 0x0000001f03007223 */ /* 0x000fca0000000020 */
[----:B------:R-:W-:-:S04]  /*2830*/  SHF.R.U32.HI R30, RZ, 0x17, R0 ;  /* 0x00000017ff1e7819 */ /* 0x000fc80000011600 */
[----:B------:R-:W-:-:S05]  /*2840*/  LOP3.LUT R2, R30, 0xff, RZ, 0xc0, !PT ;  /* 0x000000ff1e027812 */ /* 0x000fca00078ec0ff */
[----:B------:R-:W-:-:S04]  /*2850*/  IMAD.IADD R2, R2, 0x1, R29 ;  /* 0x0000000102027824 */ /* 0x000fc800078e021d */
[----:B------:R-:W-:-:S05]  /*2860*/  VIADD R30, R2, 0xffffffff ;  /* 0xffffffff021e7836 */ /* 0x000fca0000000000 */
[----:B------:R-:W-:-:S13]  /*2870*/  ISETP.GE.U32.AND P0, PT, R30, 0xfe, PT ;  /* 0x000000fe1e00780c */ /* 0x000fda0003f06070 */
[----:B------:R-:W-:Y:S05]  /*2880*/  @!P0 BRA `(.L_x_46) ;  /* 0x0000000000808947 */ /* 0x000fea0003800000 */
[----:B------:R-:W-:-:S13]  /*2890*/  ISETP.GT.AND P0, PT, R2, 0xfe, PT ;  /* 0x000000fe0200780c */ /* 0x000fda0003f04270 */
[----:B------:R-:W-:Y:S05]  /*28a0*/  @P0 BRA `(.L_x_47) ;  /* 0x00000000006c0947 */ /* 0x000fea0003800000 */
[----:B------:R-:W-:-:S13]  /*28b0*/  ISETP.GE.AND P0, PT, R2, 0x1, PT ;  /* 0x000000010200780c */ /* 0x000fda0003f06270 */
[----:B------:R-:W-:Y:S05]  /*28c0*/  @P0 BRA `(.L_x_48) ;  /* 0x0000000000740947 */ /* 0x000fea0003800000 */
[----:B------:R-:W-:Y:S02]  /*28d0*/  ISETP.GE.AND P0, PT, R2, -0x18, PT ;  /* 0xffffffe80200780c */ /* 0x000fe40003f06270 */
[----:B------:R-:W-:-:S11]  /*28e0*/  LOP3.LUT R0, R0, 0x80000000, RZ, 0xc0, !PT ;  /* 0x8000000000007812 */ /* 0x000fd600078ec0ff */
[----:B------:R-:W-:Y:S05]  /*28f0*/  @!P0 BRA `(.L_x_48) ;  /* 0x0000000000688947 */ /* 0x000fea0003800000 */
[CCC-:B------:R-:W-:Y:S01]  /*2900*/  FFMA.RZ R29, R3.reuse, R31.reuse, R32.reuse ;  /* 0x0000001f031d7223 */ /* 0x1c0fe2000000c020 */
[CCC-:B------:R-:W-:Y:S01]  /*2910*/  FFMA.RP R30, R3.reuse, R31.reuse, R32.reuse ;  /* 0x0000001f031e7223 */ /* 0x1c0fe20000008020 */
[----:B------:R-:W-:Y:S01]  /*2920*/  FFMA.RM R31, R3, R31, R32 ;  /* 0x0000001f031f7223 */ /* 0x000fe20000004020 */
[C---:B------:R-:W-:Y:S01]  /*2930*/  VIADD R3, R2.reuse, 0x20 ;  /* 0x0000002002037836 */ /* 0x040fe20000000000 */
[C---:B------:R-:W-:Y:S02]  /*2940*/  ISETP.NE.AND P2, PT, R2.reuse, RZ, PT ;  /* 0x000000ff0200720c */ /* 0x040fe40003f45270 */
[----:B------:R-:W-:Y:S02]  /*2950*/  LOP3.LUT R29, R29, 0x7fffff, RZ, 0xc0, !PT ;  /* 0x007fffff1d1d7812 */ /* 0x000fe400078ec0ff */
[----:B------:R-:W-:Y:S01]  /*2960*/  ISETP.NE.AND P1, PT, R2, RZ, PT ;  /* 0x000000ff0200720c */ /* 0x000fe20003f25270 */
[----:B------:R-:W-:Y:S01]  /*2970*/  IMAD.MOV R2, RZ, RZ, -R2 ;  /* 0x000000ffff027224 */ /* 0x000fe200078e0a02 */
[----:B------:R-:W-:-:S02]  /*2980*/  LOP3.LUT R32, R29, 0x800000, RZ, 0xfc, !PT ;  /* 0x008000001d207812 */ /* 0x000fc400078efcff */
[----:B------:R-:W-:Y:S02]  /*2990*/  FSETP.NEU.FTZ.AND P0, PT, R30, R31, PT ;  /* 0x0000001f1e00720b */ /* 0x000fe40003f1d000 */
[----:B------:R-:W-:Y:S02]  /*29a0*/  SHF.L.U32 R3, R32, R3, RZ ;  /* 0x0000000320037219 */ /* 0x000fe400000006ff */
[----:B------:R-:W-:Y:S02]  /*29b0*/  SEL R29, R2, RZ, P2 ;  /* 0x000000ff021d7207 */ /* 0x000fe40001000000 */
[----:B------:R-:W-:Y:S02]  /*29c0*/  ISETP.NE.AND P1, PT, R3, RZ, P1 ;  /* 0x000000ff0300720c */ /* 0x000fe40000f25270 */
[----:B------:R-:W-:Y:S02]  /*29d0*/  SHF.R.U32.HI R29, RZ, R29, R32 ;  /* 0x0000001dff1d7219 */ /* 0x000fe40000011620 */
[----:B------:R-:W-:-:S02]  /*29e0*/  PLOP3.LUT P0, PT, P0, P1, PT, 0xf8, 0x8f ;  /* 0x00000000008f781c */ /* 0x000fc40000703f70 */
[----:B------:R-:W-:Y:S02]  /*29f0*/  SHF.R.U32.HI R2, RZ, 0x1, R29 ;  /* 0x00000001ff027819 */ /* 0x000fe4000001161d */
[----:B------:R-:W-:-:S04]  /*2a00*/  SEL R3, RZ, 0x1, !P0 ;  /* 0x00000001ff037807 */ /* 0x000fc80004000000 */
[----:B------:R-:W-:-:S04]  /*2a10*/  LOP3.LUT R30, R3, 0x1, R2, 0xf8, !PT ;  /* 0x00000001031e7812 */ /* 0x000fc800078ef802 */
[----:B------:R-:W-:-:S05]  /*2a20*/  LOP3.LUT R29, R30, R29, RZ, 0xc0, !PT ;  /* 0x0000001d1e1d7212 */ /* 0x000fca00078ec0ff */
[----:B------:R-:W-:-:S05]  /*2a30*/  IMAD.IADD R29, R2, 0x1, R29 ;  /* 0x00000001021d7824 */ /* 0x000fca00078e021d */
[----:B------:R-:W-:Y:S01]  /*2a40*/  LOP3.LUT R0, R29, R0, RZ, 0xfc, !PT ;  /* 0x000000001d007212 */ /* 0x000fe200078efcff */
[----:B------:R-:W-:Y:S06]  /*2a50*/  BRA `(.L_x_48) ;  /* 0x0000000000107947 */ /* 0x000fec0003800000 */
.L_x_47:
[----:B------:R-:W-:-:S04]  /*2a60*/  LOP3.LUT R0, R0, 0x80000000, RZ, 0xc0, !PT ;  /* 0x8000000000007812 */ /* 0x000fc800078ec0ff */
[----:B------:R-:W-:Y:S01]  /*2a70*/  LOP3.LUT R0, R0, 0x7f800000, RZ, 0xfc, !PT ;  /* 0x7f80000000007812 */ /* 0x000fe200078efcff */
[----:B------:R-:W-:Y:S06]  /*2a80*/  BRA `(.L_x_48) ;  /* 0x0000000000047947 */ /* 0x000fec0003800000 */
.L_x_46:
[----:B------:R-:W-:-:S07]  /*2a90*/  IMAD R0, R29, 0x800000, R0 ;  /* 0x008000001d007824 */ /* 0x000fce00078e0200 */
.L_x_48:
[----:B------:R-:W-:Y:S05]  /*2aa0*/  BSYNC.RECONVERGENT B2 ;  /* 0x0000000000027941 */ /* 0x000fea0003800200 */
.L_x_45:
[----:B------:R-:W-:Y:S05]  /*2ab0*/  BRA `(.L_x_49) ;  /* 0x0000000000207947 */ /* 0x000fea0003800000 */
.L_x_44:
[----:B------:R-:W-:-:S04]  /*2ac0*/  LOP3.LUT R0, R0, 0x80000000, R33, 0x48, !PT ;  /* 0x8000000000007812 */ /* 0x000fc800078e4821 */
[----:B------:R-:W-:Y:S01]  /*2ad0*/  LOP3.LUT R0, R0, 0x7f800000, RZ, 0xfc, !PT ;  /* 0x7f80000000007812 */ /* 0x000fe200078efcff */
[----:B------:R-:W-:Y:S06]  /*2ae0*/  BRA `(.L_x_49) ;  /* 0x0000000000147947 */ /* 0x000fec0003800000 */
.L_x_43:
[----:B------:R-:W-:Y:S01]  /*2af0*/  LOP3.LUT R0, R0, 0x80000000, R33, 0x48, !PT ;  /* 0x8000000000007812 */ /* 0x000fe200078e4821 */
[----:B------:R-:W-:Y:S06]  /*2b00*/  BRA `(.L_x_49) ;  /* 0x00000000000c7947 */ /* 0x000fec0003800000 */
.L_x_42:
[----:B------:R-:W0:Y:S01]  /*2b10*/  MUFU.RSQ R0, -QNAN ;  /* 0xffc0000000007908 */ /* 0x000e220000001400 */
[----:B------:R-:W-:Y:S05]  /*2b20*/  BRA `(.L_x_49) ;  /* 0x0000000000047947 */ /* 0x000fea0003800000 */
.L_x_41:
[----:B------:R-:W-:-:S07]  /*2b30*/  FADD.FTZ R0, R33, R31 ;  /* 0x0000001f21007221 */ /* 0x000fce0000010000 */
.L_x_49:
[----:B------:R-:W-:Y:S05]  /*2b40*/  BSYNC.RECONVERGENT B1 ;  /* 0x0000000000017941 */ /* 0x000fea0003800200 */
.L_x_39:
[----:B------:R-:W-:-:S04]  /*2b50*/  IMAD.MOV.U32 R29, RZ, RZ, 0x0 ;  /* 0x00000000ff1d7424 */ /* 0x000fc800078e00ff */
[----:B0-----:R-:W-:Y:S05]  /*2b60*/  RET.REL.NODEC R28 `(_Z6RotatePiS_iiiid) ;  /* 0xffffffd41c247950 */ /* 0x001fea0003c3ffff */
        .type           $_Z6RotatePiS_iiiid$__internal_trig_reduction_slowpathd,@function
        .size           $_Z6RotatePiS_iiiid$__internal_trig_reduction_slowpathd,(.L_x_56 - $_Z6RotatePiS_iiiid$__internal_trig_reduction_slowpathd)
$_Z6RotatePiS_iiiid$__internal_trig_reduction_slowpathd:
[----:B------:R-:W-:Y:S01]  /*2b70*/  SHF.R.U32.HI R6, RZ, 0x14, R12 ;  /* 0x00000014ff067819 */ /* 0x000fe2000001160c */
[----:B------:R-:W-:Y:S02]  /*2b80*/  IMAD.MOV.U32 R8, RZ, RZ, R10 ;  /* 0x000000ffff087224 */ /* 0x000fe400078e000a */
[----:B------:R-:W-:Y:S01]  /*2b90*/  IMAD.MOV.U32 R9, RZ, RZ, R12 ;  /* 0x000000ffff097224 */ /* 0x000fe200078e000c */
[----:B------:R-:W-:Y:S01]  /*2ba0*/  LOP3.LUT R0, R6, 0x7ff, RZ, 0xc0, !PT ;  /* 0x000007ff06007812 */ /* 0x000fe200078ec0ff */
[----:B------:R-:W-:-:S03]  /*2bb0*/  IMAD.MOV.U32 R2, RZ, RZ, RZ ;  /* 0x000000ffff027224 */ /* 0x000fc600078e00ff */
[----:B------:R-:W-:-:S13]  /*2bc0*/  ISETP.NE.AND P0, PT, R0, 0x7ff, PT ;  /* 0x000007ff0000780c */ /* 0x000fda0003f05270 */
[----:B------:R-:W-:Y:S05]  /*2bd0*/  @!P0 BRA `(.L_x_50) ;  /* 0x00000008002c8947 */ /* 0x000fea0003800000 */
[----:B------:R-:W-:Y:S01]  /*2be0*/  VIADD R2, R0, 0xfffffc00 ;  /* 0xfffffc0000027836 */ /* 0x000fe20000000000 */
[----:B------:R-:W-:-:S04]  /*2bf0*/  CS2R R18, SRZ ;  /* 0x0000000000127805 */ /* 0x000fc8000001ff00 */
[----:B------:R-:W-:Y:S02]  /*2c00*/  SHF.R.U32.HI R0, RZ, 0x6, R2 ;  /* 0x00000006ff007819 */ /* 0x000fe40000011602 */
[----:B------:R-:W-:Y:S02]  /*2c10*/  ISETP.GE.U32.AND P0, PT, R2, 0x80, PT ;  /* 0x000000800200780c */ /* 0x000fe40003f06070 */
[C---:B------:R-:W-:Y:S02]  /*2c20*/  IADD3 R7, PT, PT, -R0.reuse, 0x13, RZ ;  /* 0x0000001300077810 */ /* 0x040fe40007ffe1ff */
[----:B------:R-:W-:Y:S02]  /*2c30*/  IADD3 R13, PT, PT, -R0, 0xf, RZ ;  /* 0x0000000f000d7810 */ /* 0x000fe40007ffe1ff */
[----:B------:R-:W-:-:S04]  /*2c40*/  SEL R7, R7, 0x12, P0 ;  /* 0x0000001207077807 */ /* 0x000fc80000000000 */
[----:B------:R-:W-:-:S13]  /*2c50*/  ISETP.GE.AND P0, PT, R13, R7, PT ;  /* 0x000000070d00720c */ /* 0x000fda0003f06270 */
[----:B------:R-:W-:Y:S05]  /*2c60*/  @P0 BRA `(.L_x_51) ;  /* 0x00000000008c0947 */ /* 0x000fea0003800000 */
[----:B------:R-:W0:Y:S01]  /*2c70*/  LDC.64 R2, c[0x4][RZ] ;  /* 0x01000000ff027b82 */ /* 0x000e220000000a00 */
[C---:B------:R-:W-:Y:S01]  /*2c80*/  SHF.L.U64.HI R15, R8.reuse, 0xb, R9 ;  /* 0x0000000b080f7819 */ /* 0x040fe20000010209 */
[----:B------:R-:W-:Y:S01]  /*2c90*/  IMAD.SHL.U32 R9, R8, 0x800, RZ ;  /* 0x0000080008097824 */ /* 0x000fe200078e00ff */
[----:B------:R-:W-:Y:S01]  /*2ca0*/  IADD3 R11, PT, PT, RZ, -R0, -R7 ;  /* 0x80000000ff0b7210 */ /* 0x000fe20007ffe807 */
[----:B------:R-:W-:Y:S01]  /*2cb0*/  IMAD.MOV.U32 R8, RZ, RZ, RZ ;  /* 0x000000ffff087224 */ /* 0x000fe200078e00ff */
[----:B------:R-:W-:Y:S02]  /*2cc0*/  CS2R R18, SRZ ;  /* 0x0000000000127805 */ /* 0x000fe4000001ff00 */
[----:B------:R-:W-:Y:S01]  /*2cd0*/  LOP3.LUT R15, R15, 0x80000000, RZ, 0xfc, !PT ;  /* 0x800000000f0f7812 */ /* 0x000fe200078efcff */
[----:B------:R-:W1:Y:S01]  /*2ce0*/  LDCU.64 UR4, c[0x0][0x358] ;  /* 0x00006b00ff0477ac */ /* 0x000e620008000a00 */
[----:B------:R-:W-:-:S05]  /*2cf0*/  NOP ;  /* 0x0000000000007918 */ /* 0x000fca0000000000 */
.L_x_52:
[----:B0-----:R-:W-:-:S06]  /*2d00*/  IMAD.WIDE R4, R13, 0x8, R2 ;  /* 0x000000080d047825 */ /* 0x001fcc00078e0202 */
[----:B-1----:R-:W2:Y:S01]  /*2d10*/  LDG.E.64.CONSTANT R4, desc[UR4][R4.64] ;  /* 0x0000000404047981 */ /* 0x002ea2000c1e9b00 */
[----:B------:R-:W-:Y:S01]  /*2d20*/  IADD3 R11, PT, PT, R11, 0x1, RZ ;  /* 0x000000010b0b7810 */ /* 0x000fe20007ffe0ff */
[----:B------:R-:W-:Y:S02]  /*2d30*/  VIADD R13, R13, 0x1 ;  /* 0x000000010d0d7836 */ /* 0x000fe40000000000 */
[----:B--2---:R-:W-:-:S04]  /*2d40*/  IMAD.WIDE.U32 R18, P2, R4, R9, R18 ;  /* 0x0000000904127225 */ /* 0x004fc80007840012 */
[----:B------:R-:W-:Y:S02]  /*2d50*/  IMAD R21, R4, R15, RZ ;  /* 0x0000000f04157224 */ /* 0x000fe400078e02ff */
[CC--:B------:R-:W-:Y:S02]  /*2d60*/  IMAD R20, R5.reuse, R9.reuse, RZ ;  /* 0x0000000905147224 */ /* 0x0c0fe400078e02ff */
[----:B------:R-:W-:Y:S01]  /*2d70*/  IMAD.HI.U32 R23, R5, R9, RZ ;  /* 0x0000000905177227 */ /* 0x000fe200078e00ff */
[----:B------:R-:W-:-:S03]  /*2d80*/  IADD3 R19, P0, PT, R21, R19, RZ ;  /* 0x0000001315137210 */ /* 0x000fc60007f1e0ff */
[----:B------:R-:W-:Y:S01]  /*2d90*/  IMAD R21, R8, 0x8, R1 ;  /* 0x0000000808157824 */ /* 0x000fe200078e0201 */
[----:B------:R-:W-:Y:S01]  /*2da0*/  IADD3 R19, P1, PT, R20, R19, RZ ;  /* 0x0000001314137210 */ /* 0x000fe20007f3e0ff */
[----:B------:R-:W-:-:S04]  /*2db0*/  IMAD.HI.U32 R20, R4, R15, RZ ;  /* 0x0000000f04147227 */ /* 0x000fc800078e00ff */
[----:B------:R-:W-:Y:S01]  /*2dc0*/  IMAD.X R4, RZ, RZ, R20, P2 ;  /* 0x000000ffff047224 */ /* 0x000fe200010e0614 */
[----:B------:R0:W-:Y:S01]  /*2dd0*/  STL.64 [R21], R18 ;  /* 0x0000001215007387 */ /* 0x0001e20000100a00 */
[----:B------:R-:W-:-:S03]  /*2de0*/  IMAD.HI.U32 R20, R5, R15, RZ ;  /* 0x0000000f05147227 */ /* 0x000fc600078e00ff */
[----:B------:R-:W-:Y:S01]  /*2df0*/  IADD3.X R4, P0, PT, R23, R4, RZ, P0, !PT ;  /* 0x0000000417047210 */ /* 0x000fe2000071e4ff */
[----:B------:R-:W-:Y:S02]  /*2e00*/  IMAD R5, R5, R15, RZ ;  /* 0x0000000f05057224 */ /* 0x000fe400078e02ff */
[----:B------:R-:W-:-:S03]  /*2e10*/  VIADD R8, R8, 0x1 ;  /* 0x0000000108087836 */ /* 0x000fc60000000000 */
[----:B------:R-:W-:Y:S01]  /*2e20*/  IADD3.X R5, P1, PT, R5, R4, RZ, P1, !PT ;  /* 0x0000000405057210 */ /* 0x000fe20000f3e4ff */
[----:B------:R-:W-:Y:S01]  /*2e30*/  IMAD.X R4, RZ, RZ, R20, P0 ;  /* 0x000000ffff047224 */ /* 0x000fe200000e0614 */
[----:B------:R-:W-:-:S03]  /*2e40*/  ISETP.NE.AND P0, PT, R11, -0xf, PT ;  /* 0xfffffff10b00780c */ /* 0x000fc60003f05270 */
[----:B------:R-:W-:Y:S02]  /*2e50*/  IMAD.X R4, RZ, RZ, R4, P1 ;  /* 0x000000ffff047224 */ /* 0x000fe400008e0604 */
[----:B0-----:R-:W-:Y:S02]  /*2e60*/  IMAD.MOV.U32 R18, RZ, RZ, R5 ;  /* 0x000000ffff127224 */ /* 0x001fe400078e0005 */
[----:B------:R-:W-:-:S06]  /*2e70*/  IMAD.MOV.U32 R19, RZ, RZ, R4 ;  /* 0x000000ffff137224 */ /* 0x000fcc00078e0004 */
[----:B------:R-:W-:Y:S05]  /*2e80*/  @P0 BRA `(.L_x_52) ;  /* 0xfffffffc009c0947 */ /* 0x000fea000383ffff */
[----:B------:R-:W-:-:S07]  /*2e90*/  IMAD.MOV.U32 R13, RZ, RZ, R7 ;  /* 0x000000ffff0d7224 */ /* 0x000fce00078e0007 */
.L_x_51:
[----:B------:R-:W-:Y:S01]  /*2ea0*/  LOP3.LUT P0, R21, R6, 0x3f, RZ, 0xc0, !PT ;  /* 0x0000003f06157812 */ /* 0x000fe2000780c0ff */
[----:B------:R-:W-:-:S04]  /*2eb0*/  IMAD.IADD R0, R0, 0x1, R13 ;  /* 0x0000000100007824 */ /* 0x000fc800078e020d */
[----:B------:R-:W-:-:S05]  /*2ec0*/  IMAD.U32 R23, R0, 0x8, R1 ;  /* 0x0000000800177824 */ /* 0x000fca00078e0001 */
[----:B------:R0:W-:Y:S04]  /*2ed0*/  STL.64 [R23+-0x78], R18 ;  /* 0xffff881217007387 */ /* 0x0001e80000100a00 */
[----:B------:R-:W2:Y:S04]  /*2ee0*/  @P0 LDL.64 R8, [R1+0x8] ;  /* 0x0000080001080983 */ /* 0x000ea80000100a00 */
[----:B------:R-:W3:Y:S04]  /*2ef0*/  LDL.64 R4, [R1+0x10] ;  /* 0x0000100001047983 */ /* 0x000ee80000100a00 */
[----:B------:R-:W4:Y:S01]  /*2f00*/  LDL.64 R2, [R1+0x18] ;  /* 0x0000180001027983 */ /* 0x000f220000100a00 */
[----:B------:R-:W-:-:S02]  /*2f10*/  @P0 LOP3.LUT R0, R6, 0x3f, RZ, 0xc, !PT ;  /* 0x0000003f06000812 */ /* 0x000fc400078e0cff */
[--C-:B--2---:R-:W-:Y:S02]  /*2f20*/  @P0 SHF.R.U64 R7, R8, 0x1, R9.reuse ;  /* 0x0000000108070819 */ /* 0x104fe40000001209 */
[----:B------:R-:W-:Y:S02]  /*2f30*/  @P0 SHF.R.U32.HI R9, RZ, 0x1, R9 ;  /* 0x00000001ff090819 */ /* 0x000fe40000011609 */
[C---:B---3--:R-:W-:Y:S02]  /*2f40*/  @P0 SHF.L.U32 R11, R4.reuse, R21, RZ ;  /* 0x00000015040b0219 */ /* 0x048fe400000006ff */
[----:B------:R-:W-:Y:S02]  /*2f50*/  @P0 SHF.R.U64 R6, R7, R0, R9 ;  /* 0x0000000007060219 */ /* 0x000fe40000001209 */
[--C-:B------:R-:W-:Y:S02]  /*2f60*/  @P0 SHF.R.U32.HI R15, RZ, 0x1, R5.reuse ;  /* 0x00000001ff0f0819 */ /* 0x100fe40000011605 */
[----:B------:R-:W-:-:S02]  /*2f70*/  @P0 SHF.R.U64 R13, R4, 0x1, R5 ;  /* 0x00000001040d0819 */ /* 0x000fc40000001205 */
[-C--:B------:R-:W-:Y:S02]  /*2f80*/  @P0 SHF.L.U64.HI R8, R4, R21.reuse, R5 ;  /* 0x0000001504080219 */ /* 0x080fe40000010205 */
[----:B------:R-:W-:Y:S02]  /*2f90*/  @P0 SHF.R.U32.HI R7, RZ, R0, R9 ;  /* 0x00000000ff070219 */ /* 0x000fe40000011609 */
[----:B------:R-:W-:Y:S02]  /*2fa0*/  @P0 LOP3.LUT R4, R11, R6, RZ, 0xfc, !PT ;  /* 0x000000060b040212 */ /* 0x000fe400078efcff */
[----:B----4-:R-:W-:Y:S02]  /*2fb0*/  @P0 SHF.L.U32 R9, R2, R21, RZ ;  /* 0x0000001502090219 */ /* 0x010fe400000006ff */
[----:B0-----:R-:W-:Y:S02]  /*2fc0*/  @P0 SHF.R.U64 R18, R13, R0, R15 ;  /* 0x000000000d120219 */ /* 0x001fe4000000120f */
[----:B------:R-:W-:Y:S01]  /*2fd0*/  @P0 LOP3.LUT R5, R8, R7, RZ, 0xfc, !PT ;  /* 0x0000000708050212 */ /* 0x000fe200078efcff */
[----:B------:R-:W-:Y:S01]  /*2fe0*/  IMAD.SHL.U32 R8, R4, 0x4, RZ ;  /* 0x0000000404087824 */ /* 0x000fe200078e00ff */
[----:B------:R-:W-:-:S02]  /*2ff0*/  @P0 SHF.L.U64.HI R21, R2, R21, R3 ;  /* 0x0000001502150219 */ /* 0x000fc40000010203 */
[----:B------:R-:W-:Y:S02]  /*3000*/  @P0 LOP3.LUT R2, R9, R18, RZ, 0xfc, !PT ;  /* 0x0000001209020212 */ /* 0x000fe400078efcff */
[----:B------:R-:W-:Y:S02]  /*3010*/  @P0 SHF.R.U32.HI R0, RZ, R0, R15 ;  /* 0x00000000ff000219 */ /* 0x000fe4000001160f */
[----:B------:R-:W-:Y:S02]  /*3020*/  SHF.L.U64.HI R9, R4, 0x2, R5 ;  /* 0x0000000204097819 */ /* 0x000fe40000010205 */
[----:B------:R-:W-:Y:S02]  /*3030*/  @P0 LOP3.LUT R3, R21, R0, RZ, 0xfc, !PT ;  /* 0x0000000015030212 */ /* 0x000fe400078efcff */
[----:B------:R-:W-:Y:S02]  /*3040*/  SHF.L.W.U32.HI R5, R5, 0x2, R2 ;  /* 0x0000000205057819 */ /* 0x000fe40000010e02 */
[----:B------:R-:W-:-:S02]  /*3050*/  IADD3 RZ, P0, PT, RZ, -R8, RZ ;  /* 0x80000008ffff7210 */ /* 0x000fc40007f1e0ff */
[----:B------:R-:W-:Y:S02]  /*3060*/  LOP3.LUT R0, RZ, R9, RZ, 0x33, !PT ;  /* 0x00000009ff007212 */ /* 0x000fe400078e33ff */
[----:B------:R-:W-:Y:S02]  /*3070*/  SHF.L.W.U32.HI R2, R2, 0x2, R3 ;  /* 0x0000000202027819 */ /* 0x000fe40000010e03 */
[----:B------:R-:W-:Y:S02]  /*3080*/  LOP3.LUT R6, RZ, R5, RZ, 0x33, !PT ;  /* 0x00000005ff067212 */ /* 0x000fe400078e33ff */
[----:B------:R-:W-:Y:S02]  /*3090*/  IADD3.X R4, P0, PT, RZ, R0, RZ, P0, !PT ;  /* 0x00000000ff047210 */ /* 0x000fe4000071e4ff */
[----:B------:R-:W-:Y:S02]  /*30a0*/  LOP3.LUT R0, RZ, R2, RZ, 0x33, !PT ;  /* 0x00000002ff007212 */ /* 0x000fe400078e33ff */
[----:B------:R-:W-:-:S02]  /*30b0*/  IADD3.X R6, P1, PT, RZ, R6, RZ, P0, !PT ;  /* 0x00000006ff067210 */ /* 0x000fc4000073e4ff */
[----:B------:R-:W-:-:S03]  /*30c0*/  ISETP.GT.U32.AND P2, PT, R5, -0x1, PT ;  /* 0xffffffff0500780c */ /* 0x000fc60003f44070 */
[----:B------:R-:W-:Y:S01]  /*30d0*/  IMAD.X R7, RZ, RZ, R0, P1 ;  /* 0x000000ffff077224 */ /* 0x000fe200008e0600 */
[----:B------:R-:W-:-:S04]  /*30e0*/  ISETP.GT.AND.EX P0, PT, R2, -0x1, PT, P2 ;  /* 0xffffffff0200780c */ /* 0x000fc80003f04320 */
[----:B------:R-:W-:Y:S02]  /*30f0*/  SEL R18, R2, R7, P0 ;  /* 0x0000000702127207 */ /* 0x000fe40000000000 */
[----:B------:R-:W-:Y:S02]  /*3100*/  SEL R7, R5, R6, P0 ;  /* 0x0000000605077207 */ /* 0x000fe40000000000 */
[----:B------:R-:W-:Y:S02]  /*3110*/  ISETP.NE.U32.AND P1, PT, R18, RZ, PT ;  /* 0x000000ff1200720c */ /* 0x000fe40003f25070 */
[----:B------:R-:W-:Y:S02]  /*3120*/  SEL R9, R9, R4, P0 ;  /* 0x0000000409097207 */ /* 0x000fe40000000000 */
[----:B------:R-:W-:Y:S01]  /*3130*/  SEL R5, R7, R18, !P1 ;  /* 0x0000001207057207 */ /* 0x000fe20004800000 */
[----:B------:R-:W-:-:S05]  /*3140*/  @!P0 IMAD.MOV R8, RZ, RZ, -R8 ;  /* 0x000000ffff088224 */ /* 0x000fca00078e0a08 */
[----:B------:R-:W0:Y:S02]  /*3150*/  FLO.U32 R5, R5 ;  /* 0x0000000500057300 */ /* 0x000e2400000e0000 */
[C---:B0-----:R-:W-:Y:S02]  /*3160*/  IADD3 R6, PT, PT, -R5.reuse, 0x1f, RZ ;  /* 0x0000001f05067810 */ /* 0x041fe40007ffe1ff */
[----:B------:R-:W-:-:S03]  /*3170*/  IADD3 R0, PT, PT, -R5, 0x3f, RZ ;  /* 0x0000003f05007810 */ /* 0x000fc60007ffe1ff */
[----:B------:R-:W-:-:S05]  /*3180*/  @P1 IMAD.MOV R0, RZ, RZ, R6 ;  /* 0x000000ffff001224 */ /* 0x000fca00078e0206 */
[----:B------:R-:W-:-:S13]  /*3190*/  ISETP.NE.AND P1, PT, R0, RZ, PT ;  /* 0x000000ff0000720c */ /* 0x000fda0003f25270 */
[----:B------:R-:W-:Y:S05]  /*31a0*/  @!P1 BRA `(.L_x_53) ;  /* 0x0000000000289947 */ /* 0x000fea0003800000 */
[----:B------:R-:W-:Y:S02]  /*31b0*/  LOP3.LUT R4, R0, 0x3f, RZ, 0xc0, !PT ;  /* 0x0000003f00047812 */ /* 0x000fe400078ec0ff */
[--C-:B------:R-:W-:Y:S02]  /*31c0*/  SHF.R.U64 R6, R8, 0x1, R9.reuse ;  /* 0x0000000108067819 */ /* 0x100fe40000001209 */
[----:B------:R-:W-:Y:S02]  /*31d0*/  SHF.R.U32.HI R8, RZ, 0x1, R9 ;  /* 0x00000001ff087819 */ /* 0x000fe40000011609 */
[----:B------:R-:W-:Y:S02]  /*31e0*/  LOP3.LUT R5, R0, 0x3f, RZ, 0xc, !PT ;  /* 0x0000003f00057812 */ /* 0x000fe400078e0cff */
[CC--:B------:R-:W-:Y:S02]  /*31f0*/  SHF.L.U64.HI R18, R7.reuse, R4.reuse, R18 ;  /* 0x0000000407127219 */ /* 0x0c0fe40000010212 */
[----:B------:R-:W-:-:S02]  /*3200*/  SHF.L.U32 R7, R7, R4, RZ ;  /* 0x0000000407077219 */ /* 0x000fc400000006ff */
[-CC-:B------:R-:W-:Y:S02]  /*3210*/  SHF.R.U64 R4, R6, R5.reuse, R8.reuse ;  /* 0x0000000506047219 */ /* 0x180fe40000001208 */
[----:B------:R-:W-:Y:S02]  /*3220*/  SHF.R.U32.HI R5, RZ, R5, R8 ;  /* 0x00000005ff057219 */ /* 0x000fe40000011608 */
[----:B------:R-:W-:Y:S02]  /*3230*/  LOP3.LUT R7, R7, R4, RZ, 0xfc, !PT ;  /* 0x0000000407077212 */ /* 0x000fe400078efcff */
[----:B------:R-:W-:-:S07]  /*3240*/  LOP3.LUT R18, R18, R5, RZ, 0xfc, !PT ;  /* 0x0000000512127212 */ /* 0x000fce00078efcff */
.L_x_53:
[----:B------:R-:W-:-:S04]  /*3250*/  IMAD.WIDE.U32 R8, R7, 0x2168c235, RZ ;  /* 0x2168c23507087825 */ /* 0x000fc800078e00ff */
[----:B------:R-:W-:Y:S01]  /*3260*/  IMAD.MOV.U32 R4, RZ, RZ, R9 ;  /* 0x000000ffff047224 */ /* 0x000fe200078e0009 */
[----:B------:R-:W-:Y:S01]  /*3270*/  IADD3 RZ, P1, PT, R8, R8, RZ ;  /* 0x0000000808ff7210 */ /* 0x000fe20007f3e0ff */
[----:B------:R-:W-:Y:S02]  /*3280*/  IMAD.MOV.U32 R5, RZ, RZ, RZ ;  /* 0x000000ffff057224 */ /* 0x000fe400078e00ff */
[----:B------:R-:W-:-:S04]  /*3290*/  IMAD.HI.U32 R6, R18, -0x36f0255e, RZ ;  /* 0xc90fdaa212067827 */ /* 0x000fc800078e00ff */
[----:B------:R-:W-:-:S04]  /*32a0*/  IMAD.WIDE.U32 R4, R7, -0x36f0255e, R4 ;  /* 0xc90fdaa207047825 */ /* 0x000fc800078e0004 */
[C---:B------:R-:W-:Y:S02]  /*32b0*/  IMAD R7, R18.reuse, -0x36f0255e, RZ ;  /* 0xc90fdaa212077824 */ /* 0x040fe400078e02ff */
[----:B------:R-:W-:-:S04]  /*32c0*/  IMAD.WIDE.U32 R4, P2, R18, 0x2168c235, R4 ;  /* 0x2168c23512047825 */ /* 0x000fc80007840004 */
[----:B------:R-:W-:Y:S01]  /*32d0*/  IMAD.X R6, RZ, RZ, R6, P2 ;  /* 0x000000ffff067224 */ /* 0x000fe200010e0606 */
[----:B------:R-:W-:Y:S02]  /*32e0*/  IADD3 R5, P2, PT, R7, R5, RZ ;  /* 0x0000000507057210 */ /* 0x000fe40007f5e0ff */
[----:B------:R-:W-:Y:S02]  /*32f0*/  IADD3.X RZ, P1, PT, R4, R4, RZ, P1, !PT ;  /* 0x0000000404ff7210 */ /* 0x000fe40000f3e4ff */
[C---:B------:R-:W-:Y:S01]  /*3300*/  ISETP.GT.U32.AND P3, PT, R5.reuse, RZ, PT ;  /* 0x000000ff0500720c */ /* 0x040fe20003f64070 */
[----:B------:R-:W-:Y:S01]  /*3310*/  IMAD.X R6, RZ, RZ, R6, P2 ;  /* 0x000000ffff067224 */ /* 0x000fe200010e0606 */
[----:B------:R-:W-:-:S04]  /*3320*/  IADD3.X R4, P2, PT, R5, R5, RZ, P1, !PT ;  /* 0x0000000505047210 */ /* 0x000fc80000f5e4ff */
[C---:B------:R-:W-:Y:S01]  /*3330*/  ISETP.GT.AND.EX P1, PT, R6.reuse, RZ, PT, P3 ;  /* 0x000000ff0600720c */ /* 0x040fe20003f24330 */
[----:B------:R-:W-:-:S03]  /*3340*/  IMAD.X R7, R6, 0x1, R6, P2 ;  /* 0x0000000106077824 */ /* 0x000fc600010e0606 */
[----:B------:R-:W-:Y:S02]  /*3350*/  SEL R5, R4, R5, P1 ;  /* 0x0000000504057207 */ /* 0x000fe40000800000 */
[----:B------:R-:W-:Y:S02]  /*3360*/  SEL R6, R7, R6, P1 ;  /* 0x0000000607067207 */ /* 0x000fe40000800000 */
[----:B------:R-:W-:Y:S02]  /*3370*/  IADD3 R5, P2, PT, R5, 0x1, RZ ;  /* 0x0000000105057810 */ /* 0x000fe40007f5e0ff */
[----:B------:R-:W-:Y:S02]  /*3380*/  SEL R7, RZ, 0xffffffff, !P1 ;  /* 0xffffffffff077807 */ /* 0x000fe40004800000 */
[----:B------:R-:W-:Y:S01]  /*3390*/  LOP3.LUT P1, R4, R12, 0x80000000, RZ, 0xc0, !PT ;  /* 0x800000000c047812 */ /* 0x000fe2000782c0ff */
[----:B------:R-:W-:Y:S02]  /*33a0*/  IMAD.X R6, RZ, RZ, R6, P2 ;  /* 0x000000ffff067224 */ /* 0x000fe400010e0606 */
[----:B------:R-:W-:Y:S01]  /*33b0*/  IMAD.IADD R7, R7, 0x1, -R0 ;  /* 0x0000000107077824 */ /* 0x000fe200078e0a00 */
[----:B------:R-:W-:-:S02]  /*33c0*/  @!P0 LOP3.LUT R4, R4, 0x80000000, RZ, 0x3c, !PT ;  /* 0x8000000004048812 */ /* 0x000fc400078e3cff */
[----:B------:R-:W-:-:S04]  /*33d0*/  SHF.R.U64 R5, R5, 0xa, R6 ;  /* 0x0000000a05057819 */ /* 0x000fc80000001206 */
[----:B------:R-:W-:-:S04]  /*33e0*/  IADD3 R5, P2, PT, R5, 0x1, RZ ;  /* 0x0000000105057810 */ /* 0x000fc80007f5e0ff */
[----:B------:R-:W-:-:S04]  /*33f0*/  LEA.HI.X R6, R6, RZ, RZ, 0x16, P2 ;  /* 0x000000ff06067211 */ /* 0x000fc800010fb4ff */
[--C-:B------:R-:W-:Y:S02]  /*3400*/  SHF.R.U64 R0, R5, 0x1, R6.reuse ;  /* 0x0000000105007819 */ /* 0x100fe40000001206 */
[----:B------:R-:W-:Y:S01]  /*3410*/  SHF.R.U32.HI R5, RZ, 0x1e, R3 ;  /* 0x0000001eff057819 */ /* 0x000fe20000011603 */
[----:B------:R-:W-:Y:S01]  /*3420*/  IMAD.SHL.U32 R3, R7, 0x100000, RZ ;  /* 0x0010000007037824 */ /* 0x000fe200078e00ff */
[----:B------:R-:W-:Y:S02]  /*3430*/  SHF.R.U32.HI R6, RZ, 0x1, R6 ;  /* 0x00000001ff067819 */ /* 0x000fe40000011606 */
[----:B------:R-:W-:Y:S02]  /*3440*/  IADD3 R8, P2, P3, RZ, RZ, R0 ;  /* 0x000000ffff087210 */ /* 0x000fe40007b5e000 */
[----:B------:R-:W-:Y:S02]  /*3450*/  LEA.HI R2, R2, R5, RZ, 0x1 ;  /* 0x0000000502027211 */ /* 0x000fe400078f08ff */
[----:B------:R-:W-:-:S03]  /*3460*/  IADD3.X R3, PT, PT, R3, 0x3fe00000, R6, P2, P3 ;  /* 0x3fe0000003037810 */ /* 0x000fc600017e6406 */
[----:B------:R-:W-:Y:S01]  /*3470*/  @P1 IMAD.MOV R2, RZ, RZ, -R2 ;  /* 0x000000ffff021224 */ /* 0x000fe200078e0a02 */
[----:B------:R-:W-:-:S07]  /*3480*/  LOP3.LUT R9, R3, R4, RZ, 0xfc, !PT ;  /* 0x0000000403097212 */ /* 0x000fce00078efcff */
.L_x_50:
[----:B------:R-:W-:Y:S02]  /*3490*/  IMAD.MOV.U32 R15, RZ, RZ, 0x0 ;  /* 0x00000000ff0f7424 */ /* 0x000fe400078e00ff */
[----:B------:R-:W-:Y:S02]  /*34a0*/  IMAD.MOV.U32 R0, RZ, RZ, R2 ;  /* 0x000000ffff007224 */ /* 0x000fe400078e0002 */
[----:B------:R-:W-:Y:S02]  /*34b0*/  IMAD.MOV.U32 R2, RZ, RZ, R8 ;  /* 0x000000ffff027224 */ /* 0x000fe400078e0008 */
[----:B------:R-:W-:Y:S01]  /*34c0*/  IMAD.MOV.U32 R3, RZ, RZ, R9 ;  /* 0x000000ffff037224 */ /* 0x000fe200078e0009 */
[----:B------:R-:W-:Y:S06]  /*34d0*/  RET.REL.NODEC R14 `(_Z6RotatePiS_iiiid) ;  /* 0xffffffc80ec87950 */ /* 0x000fec0003c3ffff */
.L_x_54:
[----:B------:R-:W-:-:S00]  /*34e0*/  BRA `(.L_x_54) ;  /* 0xfffffffc00fc7947 */ /* 0x000fc0000383ffff */
[----:B------:R-:W-:-:S00]  /*34f0*/  NOP ;  /* 0x0000000000007918 */ /* 0x000fc00000000000 */
        /* <DEDUP_REMOVED lines=8> */
.L_x_56:


//--------------------- .nv.global.init           --------------------------
	.section	.nv.global.init,"aw",@progbits
	.align	16
.nv.global.init:
	.type		__cudart_sin_cos_coeffs,@object
	.size		__cudart_sin_cos_coeffs,(__cudart_i2opi_d - __cudart_sin_cos_coeffs)
__cudart_sin_cos_coeffs:
        /*0000*/ 	.byte	0x46, 0xd2, 0xb0, 0x2c, 0xf1, 0xe5, 0x5a, 0xbe, 0x92, 0xe3, 0xac, 0x69, 0xe3, 0x1d, 0xc7, 0x3e
        /*0010*/ 	.byte	0xa1, 0x62, 0xdb, 0x19, 0xa0, 0x01, 0x2a, 0xbf, 0x18, 0x08, 0x11, 0x11, 0x11, 0x11, 0x81, 0x3f
        /*0020*/ 	.byte	0x54, 0x55, 0x55, 0x55, 0x55, 0x55, 0xc5, 0xbf, 0x00, 0x00, 0x00, 0x00, 0x00, 0x00, 0x00, 0x00
        /*0030*/ 	.byte	0x00, 0x00, 0x00, 0x00, 0x00, 0x00, 0x00, 0x00, 0x64, 0x81, 0xfd, 0x20, 0x83, 0xff, 0xa8, 0xbd
        /*0040*/ 	.byte	0x28, 0x85, 0xef, 0xc1, 0xa7, 0xee, 0x21, 0x3e, 0xd9, 0xe6, 0x06, 0x8e, 0x4f, 0x7e, 0x92, 0xbe
        /*0050*/ 	.byte	0xe9, 0xbc, 0xdd, 0x19, 0xa0, 0x01, 0xfa, 0x3e, 0x47, 0x5d, 0xc1, 0x16, 0x6c, 0xc1, 0x56, 0xbf
        /*0060*/ 	.byte	0x51, 0x55, 0x55, 0x55, 0x55, 0x55, 0xa5, 0x3f, 0x00, 0x00, 0x00, 0x00, 0x00, 0x00, 0xe0, 0xbf
        /*0070*/ 	.byte	0x00, 0x00, 0x00, 0x00, 0x00, 0x00, 0xf0, 0x3f, 0x00, 0x00, 0x00, 0x00, 0x00, 0x00, 0x00, 0x00
	.type		__cudart_i2opi_d,@object
	.size		__cudart_i2opi_d,(.L_0 - __cudart_i2opi_d)
__cudart_i2opi_d:
        /* <DEDUP_REMOVED lines=9> */
.L_0:


//--------------------- .nv.shared.reserved.0     --------------------------
	.section	.nv.shared.reserved.0,"aw",@nobits
	.weak		__nv_reservedSMEM_offset_0_alias
	.size		__nv_reservedSMEM_offset_0_alias, 0, 64
	.other		__nv_reservedSMEM_offset_0_alias,@"STO_CUDA_RESERVED_SHARED STV_DEFAULT"
__nv_reservedSMEM_offset_0_alias:
	.zero		0
	.zero		64


//--------------------- .nv.constant0._Z6RotatePiS_iiiid --------------------------
	.section	.nv.constant0._Z6RotatePiS_iiiid,"a",@progbits
	.sectionflags	@""
	.align	4
.nv.constant0._Z6RotatePiS_iiiid:
	.zero		936


//--------------------- SYMBOLS --------------------------

	.type		.nv.reservedSmem.offset0,@object
	.size		.nv.reservedSmem.offset0,0x4
